//
// Generated by NVIDIA NVVM Compiler
//
// Compiler Build ID: CL-36424714
// Cuda compilation tools, release 13.0, V13.0.88
// Based on NVVM 20.0.0
//

.version 9.0
.target sm_100
.address_size 64

	// .globl	_Z12conv2dSharedILi8EEvPKfPfiii
.const .align 4 .b8 d_KER[196];
.extern .shared .align 16 .b8 tile[];

.visible .entry _Z12conv2dSharedILi8EEvPKfPfiii(
	.param .u64 .ptr .align 1 _Z12conv2dSharedILi8EEvPKfPfiii_param_0,
	.param .u64 .ptr .align 1 _Z12conv2dSharedILi8EEvPKfPfiii_param_1,
	.param .u32 _Z12conv2dSharedILi8EEvPKfPfiii_param_2,
	.param .u32 _Z12conv2dSharedILi8EEvPKfPfiii_param_3,
	.param .u32 _Z12conv2dSharedILi8EEvPKfPfiii_param_4
)
{
	.reg .pred 	%p<32>;
	.reg .b32 	%r<106>;
	.reg .b32 	%f<88>;
	.reg .b64 	%rd<43>;

	ld.param.u64 	%rd6, [_Z12conv2dSharedILi8EEvPKfPfiii_param_0];
	ld.param.u64 	%rd5, [_Z12conv2dSharedILi8EEvPKfPfiii_param_1];
	ld.param.u32 	%r38, [_Z12conv2dSharedILi8EEvPKfPfiii_param_2];
	ld.param.u32 	%r41, [_Z12conv2dSharedILi8EEvPKfPfiii_param_3];
	ld.param.u32 	%r40, [_Z12conv2dSharedILi8EEvPKfPfiii_param_4];
	cvta.to.global.u64 	%rd1, %rd6;
	shr.s32 	%r1, %r40, 1;
	and.b32  	%r42, %r40, -2;
	add.s32 	%r2, %r42, 8;
	mov.u32 	%r43, %ctaid.x;
	shl.b32 	%r44, %r43, 3;
	mov.u32 	%r3, %tid.x;
	add.s32 	%r4, %r44, %r3;
	mov.u32 	%r45, %ctaid.y;
	shl.b32 	%r46, %r45, 3;
	mov.u32 	%r5, %tid.y;
	add.s32 	%r47, %r46, %r5;
	add.s32 	%r7, %r1, %r3;
	add.s32 	%r8, %r1, %r5;
	setp.ge.s32 	%p1, %r4, %r38;
	setp.ge.s32 	%p2, %r47, %r41;
	or.pred  	%p3, %p1, %p2;
	@%p3 bra 	$L__BB0_2;
	mad.lo.s32 	%r53, %r38, %r47, %r4;
	mul.wide.s32 	%rd7, %r53, 4;
	add.s64 	%rd8, %rd1, %rd7;
	ld.global.nc.f32 	%f23, [%rd8];
	mad.lo.s32 	%r54, %r8, %r2, %r7;
	shl.b32 	%r55, %r54, 2;
	mov.u32 	%r56, tile;
	add.s32 	%r57, %r56, %r55;
	st.shared.f32 	[%r57], %f23;
	bra.uni 	$L__BB0_3;
$L__BB0_2:
	mad.lo.s32 	%r48, %r8, %r2, %r7;
	shl.b32 	%r49, %r48, 2;
	mov.u32 	%r50, tile;
	add.s32 	%r51, %r50, %r49;
	mov.b32 	%r52, 0;
	st.shared.u32 	[%r51], %r52;
$L__BB0_3:
	setp.ge.u32 	%p4, %r5, %r1;
	@%p4 bra 	$L__BB0_7;
	setp.ge.s32 	%p5, %r4, %r38;
	sub.s32 	%r9, %r47, %r1;
	setp.lt.s32 	%p6, %r9, 0;
	mov.f32 	%f74, 0f00000000;
	or.pred  	%p7, %p5, %p6;
	@%p7 bra 	$L__BB0_6;
	mad.lo.s32 	%r58, %r9, %r38, %r4;
	mul.wide.s32 	%rd9, %r58, 4;
	add.s64 	%rd10, %rd1, %rd9;
	ld.global.nc.f32 	%f74, [%rd10];
$L__BB0_6:
	mad.lo.s32 	%r59, %r2, %r5, %r7;
	shl.b32 	%r60, %r59, 2;
	mov.u32 	%r61, tile;
	add.s32 	%r62, %r61, %r60;
	st.shared.f32 	[%r62], %f74;
$L__BB0_7:
	sub.s32 	%r10, 8, %r1;
	setp.lt.u32 	%p8, %r5, %r10;
	@%p8 bra 	$L__BB0_11;
	setp.ge.s32 	%p9, %r4, %r38;
	add.s32 	%r11, %r1, %r47;
	setp.ge.s32 	%p10, %r11, %r41;
	mov.f32 	%f75, 0f00000000;
	or.pred  	%p11, %p9, %p10;
	@%p11 bra 	$L__BB0_10;
	mad.lo.s32 	%r63, %r11, %r38, %r4;
	mul.wide.s32 	%rd11, %r63, 4;
	add.s64 	%rd12, %rd1, %rd11;
	ld.global.nc.f32 	%f75, [%rd12];
$L__BB0_10:
	add.s32 	%r64, %r8, %r1;
	mad.lo.s32 	%r65, %r64, %r2, %r7;
	shl.b32 	%r66, %r65, 2;
	mov.u32 	%r67, tile;
	add.s32 	%r68, %r67, %r66;
	st.shared.f32 	[%r68], %f75;
$L__BB0_11:
	setp.ge.u32 	%p12, %r3, %r1;
	@%p12 bra 	$L__BB0_15;
	setp.ge.s32 	%p13, %r47, %r41;
	sub.s32 	%r12, %r4, %r1;
	setp.lt.s32 	%p14, %r12, 0;
	mov.f32 	%f76, 0f00000000;
	or.pred  	%p15, %p14, %p13;
	@%p15 bra 	$L__BB0_14;
	mad.lo.s32 	%r69, %r38, %r47, %r12;
	mul.wide.s32 	%rd13, %r69, 4;
	add.s64 	%rd14, %rd1, %rd13;
	ld.global.nc.f32 	%f76, [%rd14];
$L__BB0_14:
	mad.lo.s32 	%r70, %r8, %r2, %r3;
	shl.b32 	%r71, %r70, 2;
	mov.u32 	%r72, tile;
	add.s32 	%r73, %r72, %r71;
	st.shared.f32 	[%r73], %f76;
$L__BB0_15:
	setp.lt.u32 	%p16, %r3, %r10;
	@%p16 bra 	$L__BB0_19;
	setp.ge.s32 	%p17, %r47, %r41;
	add.s32 	%r13, %r1, %r4;
	add.s32 	%r14, %r7, %r1;
	setp.ge.s32 	%p18, %r13, %r38;
	mov.f32 	%f77, 0f00000000;
	or.pred  	%p19, %p18, %p17;
	@%p19 bra 	$L__BB0_18;
	mad.lo.s32 	%r74, %r38, %r47, %r13;
	mul.wide.s32 	%rd15, %r74, 4;
	add.s64 	%rd16, %rd1, %rd15;
	ld.global.nc.f32 	%f77, [%rd16];
$L__BB0_18:
	mad.lo.s32 	%r75, %r8, %r2, %r14;
	shl.b32 	%r76, %r75, 2;
	mov.u32 	%r77, tile;
	add.s32 	%r78, %r77, %r76;
	st.shared.f32 	[%r78], %f77;
$L__BB0_19:
	bar.sync 	0;
	setp.ge.s32 	%p20, %r4, %r38;
	setp.ge.s32 	%p21, %r47, %r41;
	or.pred  	%p22, %p20, %p21;
	@%p22 bra 	$L__BB0_35;
	setp.lt.s32 	%p23, %r40, 1;
	mov.f32 	%f86, 0f00000000;
	@%p23 bra 	$L__BB0_34;
	and.b32  	%r15, %r40, 7;
	add.s32 	%r16, %r15, -1;
	and.b32  	%r17, %r40, 3;
	and.b32  	%r18, %r40, 2147483640;
	and.b32  	%r19, %r40, 1;
	neg.s32 	%r20, %r18;
	shl.b32 	%r80, %r3, 2;
	mov.u32 	%r81, tile;
	add.s32 	%r82, %r80, %r81;
	add.s32 	%r21, %r82, 16;
	shl.b32 	%r22, %r2, 2;
	mov.f32 	%f86, 0f00000000;
	mov.b32 	%r100, 0;
	mov.u64 	%rd37, d_KER;
$L__BB0_22:
	setp.lt.u32 	%p24, %r40, 8;
	add.s32 	%r24, %r5, %r100;
	mad.lo.s32 	%r25, %r24, %r2, %r3;
	mul.lo.s32 	%r26, %r100, %r40;
	mov.b32 	%r104, 0;
	@%p24 bra 	$L__BB0_25;
	mad.lo.s32 	%r101, %r22, %r24, %r21;
	mul.wide.u32 	%rd17, %r26, 4;
	add.s64 	%rd19, %rd37, %rd17;
	add.s64 	%rd42, %rd19, 16;
	mov.u32 	%r102, %r20;
$L__BB0_24:
	.pragma "nounroll";
	ld.shared.f32 	%f31, [%r101+-16];
	ld.const.f32 	%f32, [%rd42+-16];
	fma.rn.f32 	%f33, %f31, %f32, %f86;
	ld.shared.f32 	%f34, [%r101+-12];
	ld.const.f32 	%f35, [%rd42+-12];
	fma.rn.f32 	%f36, %f34, %f35, %f33;
	ld.shared.f32 	%f37, [%r101+-8];
	ld.const.f32 	%f38, [%rd42+-8];
	fma.rn.f32 	%f39, %f37, %f38, %f36;
	ld.shared.f32 	%f40, [%r101+-4];
	ld.const.f32 	%f41, [%rd42+-4];
	fma.rn.f32 	%f42, %f40, %f41, %f39;
	ld.shared.f32 	%f43, [%r101];
	ld.const.f32 	%f44, [%rd42];
	fma.rn.f32 	%f45, %f43, %f44, %f42;
	ld.shared.f32 	%f46, [%r101+4];
	ld.const.f32 	%f47, [%rd42+4];
	fma.rn.f32 	%f48, %f46, %f47, %f45;
	ld.shared.f32 	%f49, [%r101+8];
	ld.const.f32 	%f50, [%rd42+8];
	fma.rn.f32 	%f51, %f49, %f50, %f48;
	ld.shared.f32 	%f52, [%r101+12];
	ld.const.f32 	%f53, [%rd42+12];
	fma.rn.f32 	%f86, %f52, %f53, %f51;
	add.s32 	%r102, %r102, 8;
	add.s32 	%r101, %r101, 32;
	add.s64 	%rd42, %rd42, 32;
	setp.ne.s32 	%p25, %r102, 0;
	mov.u32 	%r104, %r18;
	@%p25 bra 	$L__BB0_24;
$L__BB0_25:
	setp.eq.s32 	%p26, %r15, 0;
	@%p26 bra 	$L__BB0_33;
	setp.lt.u32 	%p27, %r16, 3;
	@%p27 bra 	$L__BB0_28;
	add.s32 	%r84, %r25, %r104;
	shl.b32 	%r85, %r84, 2;
	mov.u32 	%r86, tile;
	add.s32 	%r87, %r86, %r85;
	ld.shared.f32 	%f55, [%r87];
	add.s32 	%r88, %r104, %r26;
	mul.wide.u32 	%rd20, %r88, 4;
	add.s64 	%rd22, %rd37, %rd20;
	ld.const.f32 	%f56, [%rd22];
	fma.rn.f32 	%f57, %f55, %f56, %f86;
	ld.shared.f32 	%f58, [%r87+4];
	cvt.u64.u32 	%rd23, %r26;
	cvt.u64.u32 	%rd24, %r104;
	add.s64 	%rd25, %rd24, %rd23;
	shl.b64 	%rd26, %rd25, 2;
	add.s64 	%rd27, %rd37, %rd26;
	ld.const.f32 	%f59, [%rd27+4];
	fma.rn.f32 	%f60, %f58, %f59, %f57;
	ld.shared.f32 	%f61, [%r87+8];
	ld.const.f32 	%f62, [%rd27+8];
	fma.rn.f32 	%f63, %f61, %f62, %f60;
	ld.shared.f32 	%f64, [%r87+12];
	ld.const.f32 	%f65, [%rd27+12];
	fma.rn.f32 	%f86, %f64, %f65, %f63;
	add.s32 	%r104, %r104, 4;
$L__BB0_28:
	setp.eq.s32 	%p28, %r17, 0;
	@%p28 bra 	$L__BB0_33;
	setp.eq.s32 	%p29, %r17, 1;
	@%p29 bra 	$L__BB0_31;
	add.s32 	%r89, %r25, %r104;
	shl.b32 	%r90, %r89, 2;
	mov.u32 	%r91, tile;
	add.s32 	%r92, %r91, %r90;
	ld.shared.f32 	%f67, [%r92];
	add.s32 	%r93, %r104, %r26;
	mul.wide.u32 	%rd28, %r93, 4;
	add.s64 	%rd30, %rd37, %rd28;
	ld.const.f32 	%f68, [%rd30];
	fma.rn.f32 	%f69, %f67, %f68, %f86;
	ld.shared.f32 	%f70, [%r92+4];
	cvt.u64.u32 	%rd31, %r26;
	cvt.u64.u32 	%rd32, %r104;
	add.s64 	%rd33, %rd32, %rd31;
	shl.b64 	%rd34, %rd33, 2;
	add.s64 	%rd35, %rd37, %rd34;
	ld.const.f32 	%f71, [%rd35+4];
	fma.rn.f32 	%f86, %f70, %f71, %f69;
	add.s32 	%r104, %r104, 2;
$L__BB0_31:
	setp.eq.s32 	%p30, %r19, 0;
	@%p30 bra 	$L__BB0_33;
	add.s32 	%r94, %r25, %r104;
	shl.b32 	%r95, %r94, 2;
	mov.u32 	%r96, tile;
	add.s32 	%r97, %r96, %r95;
	ld.shared.f32 	%f72, [%r97];
	add.s32 	%r98, %r104, %r26;
	mul.wide.u32 	%rd36, %r98, 4;
	add.s64 	%rd38, %rd37, %rd36;
	ld.const.f32 	%f73, [%rd38];
	fma.rn.f32 	%f86, %f72, %f73, %f86;
$L__BB0_33:
	add.s32 	%r100, %r100, 1;
	setp.ne.s32 	%p31, %r100, %r40;
	@%p31 bra 	$L__BB0_22;
$L__BB0_34:
	mad.lo.s32 	%r99, %r38, %r47, %r4;
	cvta.to.global.u64 	%rd39, %rd5;
	mul.wide.s32 	%rd40, %r99, 4;
	add.s64 	%rd41, %rd39, %rd40;
	st.global.f32 	[%rd41], %f86;
$L__BB0_35:
	ret;

}
	// .globl	_Z12conv2dSharedILi16EEvPKfPfiii
.visible .entry _Z12conv2dSharedILi16EEvPKfPfiii(
	.param .u64 .ptr .align 1 _Z12conv2dSharedILi16EEvPKfPfiii_param_0,
	.param .u64 .ptr .align 1 _Z12conv2dSharedILi16EEvPKfPfiii_param_1,
	.param .u32 _Z12conv2dSharedILi16EEvPKfPfiii_param_2,
	.param .u32 _Z12conv2dSharedILi16EEvPKfPfiii_param_3,
	.param .u32 _Z12conv2dSharedILi16EEvPKfPfiii_param_4
)
{
	.reg .pred 	%p<32>;
	.reg .b32 	%r<106>;
	.reg .b32 	%f<88>;
	.reg .b64 	%rd<43>;

	ld.param.u64 	%rd6, [_Z12conv2dSharedILi16EEvPKfPfiii_param_0];
	ld.param.u64 	%rd5, [_Z12conv2dSharedILi16EEvPKfPfiii_param_1];
	ld.param.u32 	%r38, [_Z12conv2dSharedILi16EEvPKfPfiii_param_2];
	ld.param.u32 	%r41, [_Z12conv2dSharedILi16EEvPKfPfiii_param_3];
	ld.param.u32 	%r40, [_Z12conv2dSharedILi16EEvPKfPfiii_param_4];
	cvta.to.global.u64 	%rd1, %rd6;
	shr.s32 	%r1, %r40, 1;
	and.b32  	%r42, %r40, -2;
	add.s32 	%r2, %r42, 16;
	mov.u32 	%r43, %ctaid.x;
	shl.b32 	%r44, %r43, 4;
	mov.u32 	%r3, %tid.x;
	add.s32 	%r4, %r44, %r3;
	mov.u32 	%r45, %ctaid.y;
	shl.b32 	%r46, %r45, 4;
	mov.u32 	%r5, %tid.y;
	add.s32 	%r47, %r46, %r5;
	add.s32 	%r7, %r1, %r3;
	add.s32 	%r8, %r1, %r5;
	setp.ge.s32 	%p1, %r4, %r38;
	setp.ge.s32 	%p2, %r47, %r41;
	or.pred  	%p3, %p1, %p2;
	@%p3 bra 	$L__BB1_2;
	mad.lo.s32 	%r53, %r38, %r47, %r4;
	mul.wide.s32 	%rd7, %r53, 4;
	add.s64 	%rd8, %rd1, %rd7;
	ld.global.nc.f32 	%f23, [%rd8];
	mad.lo.s32 	%r54, %r8, %r2, %r7;
	shl.b32 	%r55, %r54, 2;
	mov.u32 	%r56, tile;
	add.s32 	%r57, %r56, %r55;
	st.shared.f32 	[%r57], %f23;
	bra.uni 	$L__BB1_3;
$L__BB1_2:
	mad.lo.s32 	%r48, %r8, %r2, %r7;
	shl.b32 	%r49, %r48, 2;
	mov.u32 	%r50, tile;
	add.s32 	%r51, %r50, %r49;
	mov.b32 	%r52, 0;
	st.shared.u32 	[%r51], %r52;
$L__BB1_3:
	setp.ge.u32 	%p4, %r5, %r1;
	@%p4 bra 	$L__BB1_7;
	setp.ge.s32 	%p5, %r4, %r38;
	sub.s32 	%r9, %r47, %r1;
	setp.lt.s32 	%p6, %r9, 0;
	mov.f32 	%f74, 0f00000000;
	or.pred  	%p7, %p5, %p6;
	@%p7 bra 	$L__BB1_6;
	mad.lo.s32 	%r58, %r9, %r38, %r4;
	mul.wide.s32 	%rd9, %r58, 4;
	add.s64 	%rd10, %rd1, %rd9;
	ld.global.nc.f32 	%f74, [%rd10];
$L__BB1_6:
	mad.lo.s32 	%r59, %r2, %r5, %r7;
	shl.b32 	%r60, %r59, 2;
	mov.u32 	%r61, tile;
	add.s32 	%r62, %r61, %r60;
	st.shared.f32 	[%r62], %f74;
$L__BB1_7:
	sub.s32 	%r10, 16, %r1;
	setp.lt.u32 	%p8, %r5, %r10;
	@%p8 bra 	$L__BB1_11;
	setp.ge.s32 	%p9, %r4, %r38;
	add.s32 	%r11, %r1, %r47;
	setp.ge.s32 	%p10, %r11, %r41;
	mov.f32 	%f75, 0f00000000;
	or.pred  	%p11, %p9, %p10;
	@%p11 bra 	$L__BB1_10;
	mad.lo.s32 	%r63, %r11, %r38, %r4;
	mul.wide.s32 	%rd11, %r63, 4;
	add.s64 	%rd12, %rd1, %rd11;
	ld.global.nc.f32 	%f75, [%rd12];
$L__BB1_10:
	add.s32 	%r64, %r8, %r1;
	mad.lo.s32 	%r65, %r64, %r2, %r7;
	shl.b32 	%r66, %r65, 2;
	mov.u32 	%r67, tile;
	add.s32 	%r68, %r67, %r66;
	st.shared.f32 	[%r68], %f75;
$L__BB1_11:
	setp.ge.u32 	%p12, %r3, %r1;
	@%p12 bra 	$L__BB1_15;
	setp.ge.s32 	%p13, %r47, %r41;
	sub.s32 	%r12, %r4, %r1;
	setp.lt.s32 	%p14, %r12, 0;
	mov.f32 	%f76, 0f00000000;
	or.pred  	%p15, %p14, %p13;
	@%p15 bra 	$L__BB1_14;
	mad.lo.s32 	%r69, %r38, %r47, %r12;
	mul.wide.s32 	%rd13, %r69, 4;
	add.s64 	%rd14, %rd1, %rd13;
	ld.global.nc.f32 	%f76, [%rd14];
$L__BB1_14:
	mad.lo.s32 	%r70, %r8, %r2, %r3;
	shl.b32 	%r71, %r70, 2;
	mov.u32 	%r72, tile;
	add.s32 	%r73, %r72, %r71;
	st.shared.f32 	[%r73], %f76;
$L__BB1_15:
	setp.lt.u32 	%p16, %r3, %r10;
	@%p16 bra 	$L__BB1_19;
	setp.ge.s32 	%p17, %r47, %r41;
	add.s32 	%r13, %r1, %r4;
	add.s32 	%r14, %r7, %r1;
	setp.ge.s32 	%p18, %r13, %r38;
	mov.f32 	%f77, 0f00000000;
	or.pred  	%p19, %p18, %p17;
	@%p19 bra 	$L__BB1_18;
	mad.lo.s32 	%r74, %r38, %r47, %r13;
	mul.wide.s32 	%rd15, %r74, 4;
	add.s64 	%rd16, %rd1, %rd15;
	ld.global.nc.f32 	%f77, [%rd16];
$L__BB1_18:
	mad.lo.s32 	%r75, %r8, %r2, %r14;
	shl.b32 	%r76, %r75, 2;
	mov.u32 	%r77, tile;
	add.s32 	%r78, %r77, %r76;
	st.shared.f32 	[%r78], %f77;
$L__BB1_19:
	bar.sync 	0;
	setp.ge.s32 	%p20, %r4, %r38;
	setp.ge.s32 	%p21, %r47, %r41;
	or.pred  	%p22, %p20, %p21;
	@%p22 bra 	$L__BB1_35;
	setp.lt.s32 	%p23, %r40, 1;
	mov.f32 	%f86, 0f00000000;
	@%p23 bra 	$L__BB1_34;
	and.b32  	%r15, %r40, 7;
	add.s32 	%r16, %r15, -1;
	and.b32  	%r17, %r40, 3;
	and.b32  	%r18, %r40, 2147483640;
	and.b32  	%r19, %r40, 1;
	neg.s32 	%r20, %r18;
	shl.b32 	%r80, %r3, 2;
	mov.u32 	%r81, tile;
	add.s32 	%r82, %r80, %r81;
	add.s32 	%r21, %r82, 16;
	shl.b32 	%r22, %r2, 2;
	mov.f32 	%f86, 0f00000000;
	mov.b32 	%r100, 0;
	mov.u64 	%rd37, d_KER;
$L__BB1_22:
	setp.lt.u32 	%p24, %r40, 8;
	add.s32 	%r24, %r5, %r100;
	mad.lo.s32 	%r25, %r24, %r2, %r3;
	mul.lo.s32 	%r26, %r100, %r40;
	mov.b32 	%r104, 0;
	@%p24 bra 	$L__BB1_25;
	mad.lo.s32 	%r101, %r22, %r24, %r21;
	mul.wide.u32 	%rd17, %r26, 4;
	add.s64 	%rd19, %rd37, %rd17;
	add.s64 	%rd42, %rd19, 16;
	mov.u32 	%r102, %r20;
$L__BB1_24:
	.pragma "nounroll";
	ld.shared.f32 	%f31, [%r101+-16];
	ld.const.f32 	%f32, [%rd42+-16];
	fma.rn.f32 	%f33, %f31, %f32, %f86;
	ld.shared.f32 	%f34, [%r101+-12];
	ld.const.f32 	%f35, [%rd42+-12];
	fma.rn.f32 	%f36, %f34, %f35, %f33;
	ld.shared.f32 	%f37, [%r101+-8];
	ld.const.f32 	%f38, [%rd42+-8];
	fma.rn.f32 	%f39, %f37, %f38, %f36;
	ld.shared.f32 	%f40, [%r101+-4];
	ld.const.f32 	%f41, [%rd42+-4];
	fma.rn.f32 	%f42, %f40, %f41, %f39;
	ld.shared.f32 	%f43, [%r101];
	ld.const.f32 	%f44, [%rd42];
	fma.rn.f32 	%f45, %f43, %f44, %f42;
	ld.shared.f32 	%f46, [%r101+4];
	ld.const.f32 	%f47, [%rd42+4];
	fma.rn.f32 	%f48, %f46, %f47, %f45;
	ld.shared.f32 	%f49, [%r101+8];
	ld.const.f32 	%f50, [%rd42+8];
	fma.rn.f32 	%f51, %f49, %f50, %f48;
	ld.shared.f32 	%f52, [%r101+12];
	ld.const.f32 	%f53, [%rd42+12];
	fma.rn.f32 	%f86, %f52, %f53, %f51;
	add.s32 	%r102, %r102, 8;
	add.s32 	%r101, %r101, 32;
	add.s64 	%rd42, %rd42, 32;
	setp.ne.s32 	%p25, %r102, 0;
	mov.u32 	%r104, %r18;
	@%p25 bra 	$L__BB1_24;
$L__BB1_25:
	setp.eq.s32 	%p26, %r15, 0;
	@%p26 bra 	$L__BB1_33;
	setp.lt.u32 	%p27, %r16, 3;
	@%p27 bra 	$L__BB1_28;
	add.s32 	%r84, %r25, %r104;
	shl.b32 	%r85, %r84, 2;
	mov.u32 	%r86, tile;
	add.s32 	%r87, %r86, %r85;
	ld.shared.f32 	%f55, [%r87];
	add.s32 	%r88, %r104, %r26;
	mul.wide.u32 	%rd20, %r88, 4;
	add.s64 	%rd22, %rd37, %rd20;
	ld.const.f32 	%f56, [%rd22];
	fma.rn.f32 	%f57, %f55, %f56, %f86;
	ld.shared.f32 	%f58, [%r87+4];
	cvt.u64.u32 	%rd23, %r26;
	cvt.u64.u32 	%rd24, %r104;
	add.s64 	%rd25, %rd24, %rd23;
	shl.b64 	%rd26, %rd25, 2;
	add.s64 	%rd27, %rd37, %rd26;
	ld.const.f32 	%f59, [%rd27+4];
	fma.rn.f32 	%f60, %f58, %f59, %f57;
	ld.shared.f32 	%f61, [%r87+8];
	ld.const.f32 	%f62, [%rd27+8];
	fma.rn.f32 	%f63, %f61, %f62, %f60;
	ld.shared.f32 	%f64, [%r87+12];
	ld.const.f32 	%f65, [%rd27+12];
	fma.rn.f32 	%f86, %f64, %f65, %f63;
	add.s32 	%r104, %r104, 4;
$L__BB1_28:
	setp.eq.s32 	%p28, %r17, 0;
	@%p28 bra 	$L__BB1_33;
	setp.eq.s32 	%p29, %r17, 1;
	@%p29 bra 	$L__BB1_31;
	add.s32 	%r89, %r25, %r104;
	shl.b32 	%r90, %r89, 2;
	mov.u32 	%r91, tile;
	add.s32 	%r92, %r91, %r90;
	ld.shared.f32 	%f67, [%r92];
	add.s32 	%r93, %r104, %r26;
	mul.wide.u32 	%rd28, %r93, 4;
	add.s64 	%rd30, %rd37, %rd28;
	ld.const.f32 	%f68, [%rd30];
	fma.rn.f32 	%f69, %f67, %f68, %f86;
	ld.shared.f32 	%f70, [%r92+4];
	cvt.u64.u32 	%rd31, %r26;
	cvt.u64.u32 	%rd32, %r104;
	add.s64 	%rd33, %rd32, %rd31;
	shl.b64 	%rd34, %rd33, 2;
	add.s64 	%rd35, %rd37, %rd34;
	ld.const.f32 	%f71, [%rd35+4];
	fma.rn.f32 	%f86, %f70, %f71, %f69;
	add.s32 	%r104, %r104, 2;
$L__BB1_31:
	setp.eq.s32 	%p30, %r19, 0;
	@%p30 bra 	$L__BB1_33;
	add.s32 	%r94, %r25, %r104;
	shl.b32 	%r95, %r94, 2;
	mov.u32 	%r96, tile;
	add.s32 	%r97, %r96, %r95;
	ld.shared.f32 	%f72, [%r97];
	add.s32 	%r98, %r104, %r26;
	mul.wide.u32 	%rd36, %r98, 4;
	add.s64 	%rd38, %rd37, %rd36;
	ld.const.f32 	%f73, [%rd38];
	fma.rn.f32 	%f86, %f72, %f73, %f86;
$L__BB1_33:
	add.s32 	%r100, %r100, 1;
	setp.ne.s32 	%p31, %r100, %r40;
	@%p31 bra 	$L__BB1_22;
$L__BB1_34:
	mad.lo.s32 	%r99, %r38, %r47, %r4;
	cvta.to.global.u64 	%rd39, %rd5;
	mul.wide.s32 	%rd40, %r99, 4;
	add.s64 	%rd41, %rd39, %rd40;
	st.global.f32 	[%rd41], %f86;
$L__BB1_35:
	ret;

}
	// .globl	_Z12conv2dSharedILi32EEvPKfPfiii
.visible .entry _Z12conv2dSharedILi32EEvPKfPfiii(
	.param .u64 .ptr .align 1 _Z12conv2dSharedILi32EEvPKfPfiii_param_0,
	.param .u64 .ptr .align 1 _Z12conv2dSharedILi32EEvPKfPfiii_param_1,
	.param .u32 _Z12conv2dSharedILi32EEvPKfPfiii_param_2,
	.param .u32 _Z12conv2dSharedILi32EEvPKfPfiii_param_3,
	.param .u32 _Z12conv2dSharedILi32EEvPKfPfiii_param_4
)
{
	.reg .pred 	%p<32>;
	.reg .b32 	%r<106>;
	.reg .b32 	%f<88>;
	.reg .b64 	%rd<43>;

	ld.param.u64 	%rd6, [_Z12conv2dSharedILi32EEvPKfPfiii_param_0];
	ld.param.u64 	%rd5, [_Z12conv2dSharedILi32EEvPKfPfiii_param_1];
	ld.param.u32 	%r38, [_Z12conv2dSharedILi32EEvPKfPfiii_param_2];
	ld.param.u32 	%r41, [_Z12conv2dSharedILi32EEvPKfPfiii_param_3];
	ld.param.u32 	%r40, [_Z12conv2dSharedILi32EEvPKfPfiii_param_4];
	cvta.to.global.u64 	%rd1, %rd6;
	shr.s32 	%r1, %r40, 1;
	and.b32  	%r42, %r40, -2;
	add.s32 	%r2, %r42, 32;
	mov.u32 	%r43, %ctaid.x;
	shl.b32 	%r44, %r43, 5;
	mov.u32 	%r3, %tid.x;
	add.s32 	%r4, %r44, %r3;
	mov.u32 	%r45, %ctaid.y;
	shl.b32 	%r46, %r45, 5;
	mov.u32 	%r5, %tid.y;
	add.s32 	%r47, %r46, %r5;
	add.s32 	%r7, %r1, %r3;
	add.s32 	%r8, %r1, %r5;
	setp.ge.s32 	%p1, %r4, %r38;
	setp.ge.s32 	%p2, %r47, %r41;
	or.pred  	%p3, %p1, %p2;
	@%p3 bra 	$L__BB2_2;
	mad.lo.s32 	%r53, %r38, %r47, %r4;
	mul.wide.s32 	%rd7, %r53, 4;
	add.s64 	%rd8, %rd1, %rd7;
	ld.global.nc.f32 	%f23, [%rd8];
	mad.lo.s32 	%r54, %r8, %r2, %r7;
	shl.b32 	%r55, %r54, 2;
	mov.u32 	%r56, tile;
	add.s32 	%r57, %r56, %r55;
	st.shared.f32 	[%r57], %f23;
	bra.uni 	$L__BB2_3;
$L__BB2_2:
	mad.lo.s32 	%r48, %r8, %r2, %r7;
	shl.b32 	%r49, %r48, 2;
	mov.u32 	%r50, tile;
	add.s32 	%r51, %r50, %r49;
	mov.b32 	%r52, 0;
	st.shared.u32 	[%r51], %r52;
$L__BB2_3:
	setp.ge.u32 	%p4, %r5, %r1;
	@%p4 bra 	$L__BB2_7;
	setp.ge.s32 	%p5, %r4, %r38;
	sub.s32 	%r9, %r47, %r1;
	setp.lt.s32 	%p6, %r9, 0;
	mov.f32 	%f74, 0f00000000;
	or.pred  	%p7, %p5, %p6;
	@%p7 bra 	$L__BB2_6;
	mad.lo.s32 	%r58, %r9, %r38, %r4;
	mul.wide.s32 	%rd9, %r58, 4;
	add.s64 	%rd10, %rd1, %rd9;
	ld.global.nc.f32 	%f74, [%rd10];
$L__BB2_6:
	mad.lo.s32 	%r59, %r2, %r5, %r7;
	shl.b32 	%r60, %r59, 2;
	mov.u32 	%r61, tile;
	add.s32 	%r62, %r61, %r60;
	st.shared.f32 	[%r62], %f74;
$L__BB2_7:
	sub.s32 	%r10, 32, %r1;
	setp.lt.u32 	%p8, %r5, %r10;
	@%p8 bra 	$L__BB2_11;
	setp.ge.s32 	%p9, %r4, %r38;
	add.s32 	%r11, %r1, %r47;
	setp.ge.s32 	%p10, %r11, %r41;
	mov.f32 	%f75, 0f00000000;
	or.pred  	%p11, %p9, %p10;
	@%p11 bra 	$L__BB2_10;
	mad.lo.s32 	%r63, %r11, %r38, %r4;
	mul.wide.s32 	%rd11, %r63, 4;
	add.s64 	%rd12, %rd1, %rd11;
	ld.global.nc.f32 	%f75, [%rd12];
$L__BB2_10:
	add.s32 	%r64, %r8, %r1;
	mad.lo.s32 	%r65, %r64, %r2, %r7;
	shl.b32 	%r66, %r65, 2;
	mov.u32 	%r67, tile;
	add.s32 	%r68, %r67, %r66;
	st.shared.f32 	[%r68], %f75;
$L__BB2_11:
	setp.ge.u32 	%p12, %r3, %r1;
	@%p12 bra 	$L__BB2_15;
	setp.ge.s32 	%p13, %r47, %r41;
	sub.s32 	%r12, %r4, %r1;
	setp.lt.s32 	%p14, %r12, 0;
	mov.f32 	%f76, 0f00000000;
	or.pred  	%p15, %p14, %p13;
	@%p15 bra 	$L__BB2_14;
	mad.lo.s32 	%r69, %r38, %r47, %r12;
	mul.wide.s32 	%rd13, %r69, 4;
	add.s64 	%rd14, %rd1, %rd13;
	ld.global.nc.f32 	%f76, [%rd14];
$L__BB2_14:
	mad.lo.s32 	%r70, %r8, %r2, %r3;
	shl.b32 	%r71, %r70, 2;
	mov.u32 	%r72, tile;
	add.s32 	%r73, %r72, %r71;
	st.shared.f32 	[%r73], %f76;
$L__BB2_15:
	setp.lt.u32 	%p16, %r3, %r10;
	@%p16 bra 	$L__BB2_19;
	setp.ge.s32 	%p17, %r47, %r41;
	add.s32 	%r13, %r1, %r4;
	add.s32 	%r14, %r7, %r1;
	setp.ge.s32 	%p18, %r13, %r38;
	mov.f32 	%f77, 0f00000000;
	or.pred  	%p19, %p18, %p17;
	@%p19 bra 	$L__BB2_18;
	mad.lo.s32 	%r74, %r38, %r47, %r13;
	mul.wide.s32 	%rd15, %r74, 4;
	add.s64 	%rd16, %rd1, %rd15;
	ld.global.nc.f32 	%f77, [%rd16];
$L__BB2_18:
	mad.lo.s32 	%r75, %r8, %r2, %r14;
	shl.b32 	%r76, %r75, 2;
	mov.u32 	%r77, tile;
	add.s32 	%r78, %r77, %r76;
	st.shared.f32 	[%r78], %f77;
$L__BB2_19:
	bar.sync 	0;
	setp.ge.s32 	%p20, %r4, %r38;
	setp.ge.s32 	%p21, %r47, %r41;
	or.pred  	%p22, %p20, %p21;
	@%p22 bra 	$L__BB2_35;
	setp.lt.s32 	%p23, %r40, 1;
	mov.f32 	%f86, 0f00000000;
	@%p23 bra 	$L__BB2_34;
	and.b32  	%r15, %r40, 7;
	add.s32 	%r16, %r15, -1;
	and.b32  	%r17, %r40, 3;
	and.b32  	%r18, %r40, 2147483640;
	and.b32  	%r19, %r40, 1;
	neg.s32 	%r20, %r18;
	shl.b32 	%r80, %r3, 2;
	mov.u32 	%r81, tile;
	add.s32 	%r82, %r80, %r81;
	add.s32 	%r21, %r82, 16;
	shl.b32 	%r22, %r2, 2;
	mov.f32 	%f86, 0f00000000;
	mov.b32 	%r100, 0;
	mov.u64 	%rd37, d_KER;
$L__BB2_22:
	setp.lt.u32 	%p24, %r40, 8;
	add.s32 	%r24, %r5, %r100;
	mad.lo.s32 	%r25, %r24, %r2, %r3;
	mul.lo.s32 	%r26, %r100, %r40;
	mov.b32 	%r104, 0;
	@%p24 bra 	$L__BB2_25;
	mad.lo.s32 	%r101, %r22, %r24, %r21;
	mul.wide.u32 	%rd17, %r26, 4;
	add.s64 	%rd19, %rd37, %rd17;
	add.s64 	%rd42, %rd19, 16;
	mov.u32 	%r102, %r20;
$L__BB2_24:
	.pragma "nounroll";
	ld.shared.f32 	%f31, [%r101+-16];
	ld.const.f32 	%f32, [%rd42+-16];
	fma.rn.f32 	%f33, %f31, %f32, %f86;
	ld.shared.f32 	%f34, [%r101+-12];
	ld.const.f32 	%f35, [%rd42+-12];
	fma.rn.f32 	%f36, %f34, %f35, %f33;
	ld.shared.f32 	%f37, [%r101+-8];
	ld.const.f32 	%f38, [%rd42+-8];
	fma.rn.f32 	%f39, %f37, %f38, %f36;
	ld.shared.f32 	%f40, [%r101+-4];
	ld.const.f32 	%f41, [%rd42+-4];
	fma.rn.f32 	%f42, %f40, %f41, %f39;
	ld.shared.f32 	%f43, [%r101];
	ld.const.f32 	%f44, [%rd42];
	fma.rn.f32 	%f45, %f43, %f44, %f42;
	ld.shared.f32 	%f46, [%r101+4];
	ld.const.f32 	%f47, [%rd42+4];
	fma.rn.f32 	%f48, %f46, %f47, %f45;
	ld.shared.f32 	%f49, [%r101+8];
	ld.const.f32 	%f50, [%rd42+8];
	fma.rn.f32 	%f51, %f49, %f50, %f48;
	ld.shared.f32 	%f52, [%r101+12];
	ld.const.f32 	%f53, [%rd42+12];
	fma.rn.f32 	%f86, %f52, %f53, %f51;
	add.s32 	%r102, %r102, 8;
	add.s32 	%r101, %r101, 32;
	add.s64 	%rd42, %rd42, 32;
	setp.ne.s32 	%p25, %r102, 0;
	mov.u32 	%r104, %r18;
	@%p25 bra 	$L__BB2_24;
$L__BB2_25:
	setp.eq.s32 	%p26, %r15, 0;
	@%p26 bra 	$L__BB2_33;
	setp.lt.u32 	%p27, %r16, 3;
	@%p27 bra 	$L__BB2_28;
	add.s32 	%r84, %r25, %r104;
	shl.b32 	%r85, %r84, 2;
	mov.u32 	%r86, tile;
	add.s32 	%r87, %r86, %r85;
	ld.shared.f32 	%f55, [%r87];
	add.s32 	%r88, %r104, %r26;
	mul.wide.u32 	%rd20, %r88, 4;
	add.s64 	%rd22, %rd37, %rd20;
	ld.const.f32 	%f56, [%rd22];
	fma.rn.f32 	%f57, %f55, %f56, %f86;
	ld.shared.f32 	%f58, [%r87+4];
	cvt.u64.u32 	%rd23, %r26;
	cvt.u64.u32 	%rd24, %r104;
	add.s64 	%rd25, %rd24, %rd23;
	shl.b64 	%rd26, %rd25, 2;
	add.s64 	%rd27, %rd37, %rd26;
	ld.const.f32 	%f59, [%rd27+4];
	fma.rn.f32 	%f60, %f58, %f59, %f57;
	ld.shared.f32 	%f61, [%r87+8];
	ld.const.f32 	%f62, [%rd27+8];
	fma.rn.f32 	%f63, %f61, %f62, %f60;
	ld.shared.f32 	%f64, [%r87+12];
	ld.const.f32 	%f65, [%rd27+12];
	fma.rn.f32 	%f86, %f64, %f65, %f63;
	add.s32 	%r104, %r104, 4;
$L__BB2_28:
	setp.eq.s32 	%p28, %r17, 0;
	@%p28 bra 	$L__BB2_33;
	setp.eq.s32 	%p29, %r17, 1;
	@%p29 bra 	$L__BB2_31;
	add.s32 	%r89, %r25, %r104;
	shl.b32 	%r90, %r89, 2;
	mov.u32 	%r91, tile;
	add.s32 	%r92, %r91, %r90;
	ld.shared.f32 	%f67, [%r92];
	add.s32 	%r93, %r104, %r26;
	mul.wide.u32 	%rd28, %r93, 4;
	add.s64 	%rd30, %rd37, %rd28;
	ld.const.f32 	%f68, [%rd30];
	fma.rn.f32 	%f69, %f67, %f68, %f86;
	ld.shared.f32 	%f70, [%r92+4];
	cvt.u64.u32 	%rd31, %r26;
	cvt.u64.u32 	%rd32, %r104;
	add.s64 	%rd33, %rd32, %rd31;
	shl.b64 	%rd34, %rd33, 2;
	add.s64 	%rd35, %rd37, %rd34;
	ld.const.f32 	%f71, [%rd35+4];
	fma.rn.f32 	%f86, %f70, %f71, %f69;
	add.s32 	%r104, %r104, 2;
$L__BB2_31:
	setp.eq.s32 	%p30, %r19, 0;
	@%p30 bra 	$L__BB2_33;
	add.s32 	%r94, %r25, %r104;
	shl.b32 	%r95, %r94, 2;
	mov.u32 	%r96, tile;
	add.s32 	%r97, %r96, %r95;
	ld.shared.f32 	%f72, [%r97];
	add.s32 	%r98, %r104, %r26;
	mul.wide.u32 	%rd36, %r98, 4;
	add.s64 	%rd38, %rd37, %rd36;
	ld.const.f32 	%f73, [%rd38];
	fma.rn.f32 	%f86, %f72, %f73, %f86;
$L__BB2_33:
	add.s32 	%r100, %r100, 1;
	setp.ne.s32 	%p31, %r100, %r40;
	@%p31 bra 	$L__BB2_22;
$L__BB2_34:
	mad.lo.s32 	%r99, %r38, %r47, %r4;
	cvta.to.global.u64 	%rd39, %rd5;
	mul.wide.s32 	%rd40, %r99, 4;
	add.s64 	%rd41, %rd39, %rd40;
	st.global.f32 	[%rd41], %f86;
$L__BB2_35:
	ret;

}


// ===== COMPILED SASS (sm_100) =====

	.target	sm_100

	.elftype	@"ET_EXEC"


//--------------------- .note.nv.tkinfo           --------------------------
	.section	.note.nv.tkinfo,"",@"SHT_NOTE"
	.sectionflags	@"SHF_NOTE_NV_TKINFO"
	.tkinfo
        /*0018*/ 	.word	0x00000002
        /*0030*/ 	.string	""
        /*0030*/ 	.string	"ptxas"
        /*0030*/ 	.string	"Cuda compilation tools, release 13.0, V13.0.88"
        /*0030*/ 	.string	"Build cuda_13.0.r13.0/compiler.36424714_0"
        /*0030*/ 	.string	"-arch sm_100 -m 64 "



//--------------------- .note.nv.cuinfo           --------------------------
	.section	.note.nv.cuinfo,"",@"SHT_NOTE"
	.sectionflags	@"SHF_NOTE_NV_CUINFO"
        /*0018*/ 	.short	0x0002
        /*001a*/ 	.short	0x0064
        /*001c*/ 	.short	0x0082
	.zero		2


//--------------------- .nv.info                  --------------------------
	.section	.nv.info,"",@"SHT_CUDA_INFO"
	.align	4


	//----- nvinfo : EIATTR_REGCOUNT
	.align		4
        /*0000*/ 	.byte	0x04, 0x2f
        /*0002*/ 	.short	(.L_2 - .L_1)
	.align		4
.L_1:
        /*0004*/ 	.word	index@(_Z12conv2dSharedILi8EEvPKfPfiii)
        /*0008*/ 	.word	0x00000019


	//----- nvinfo : EIATTR_FRAME_SIZE
	.align		4
.L_2:
        /*000c*/ 	.byte	0x04, 0x11
        /*000e*/ 	.short	(.L_4 - .L_3)
	.align		4
.L_3:
        /*0010*/ 	.word	index@(_Z12conv2dSharedILi8EEvPKfPfiii)
        /*0014*/ 	.word	0x00000000


	//----- nvinfo : EIATTR_REGCOUNT
	.align		4
.L_4:
        /*0018*/ 	.byte	0x04, 0x2f
        /*001a*/ 	.short	(.L_6 - .L_5)
	.align		4
.L_5:
        /*001c*/ 	.word	index@(_Z12conv2dSharedILi16EEvPKfPfiii)
        /*0020*/ 	.word	0x00000019


	//----- nvinfo : EIATTR_FRAME_SIZE
	.align		4
.L_6:
        /*0024*/ 	.byte	0x04, 0x11
        /*0026*/ 	.short	(.L_8 - .L_7)
	.align		4
.L_7:
        /*0028*/ 	.word	index@(_Z12conv2dSharedILi16EEvPKfPfiii)
        /*002c*/ 	.word	0x00000000


	//----- nvinfo : EIATTR_REGCOUNT
	.align		4
.L_8:
        /*0030*/ 	.byte	0x04, 0x2f
        /*0032*/ 	.short	(.L_10 - .L_9)
	.align		4
.L_9:
        /*0034*/ 	.word	index@(_Z12conv2dSharedILi32EEvPKfPfiii)
        /*0038*/ 	.word	0x00000019


	//----- nvinfo : EIATTR_FRAME_SIZE
	.align		4
.L_10:
        /*003c*/ 	.byte	0x04, 0x11
        /*003e*/ 	.short	(.L_12 - .L_11)
	.align		4
.L_11:
        /*0040*/ 	.word	index@(_Z12conv2dSharedILi32EEvPKfPfiii)
        /*0044*/ 	.word	0x00000000


	//----- nvinfo : EIATTR_MIN_STACK_SIZE
	.align		4
.L_12:
        /*0048*/ 	.byte	0x04, 0x12
        /*004a*/ 	.short	(.L_14 - .L_13)
	.align		4
.L_13:
        /*004c*/ 	.word	index@(_Z12conv2dSharedILi32EEvPKfPfiii)
        /*0050*/ 	.word	0x00000000


	//----- nvinfo : EIATTR_MIN_STACK_SIZE
	.align		4
.L_14:
        /*0054*/ 	.byte	0x04, 0x12
        /*0056*/ 	.short	(.L_16 - .L_15)
	.align		4
.L_15:
        /*0058*/ 	.word	index@(_Z12conv2dSharedILi16EEvPKfPfiii)
        /*005c*/ 	.word	0x00000000


	//----- nvinfo : EIATTR_MIN_STACK_SIZE
	.align		4
.L_16:
        /*0060*/ 	.byte	0x04, 0x12
        /*0062*/ 	.short	(.L_18 - .L_17)
	.align		4
.L_17:
        /*0064*/ 	.word	index@(_Z12conv2dSharedILi8EEvPKfPfiii)
        /*0068*/ 	.word	0x00000000
.L_18:


//--------------------- .nv.compat                --------------------------
	.section	.nv.compat,"",@"SHT_CUDA_COMPAT_INFO"
	.align	4
        /*0000*/ 	.byte	0x02, 0x09, 0x00, 0x00, 0x02, 0x02, 0x01, 0x00, 0x02, 0x05, 0x05, 0x00, 0x03, 0x07, 0x01, 0x01
        /*0010*/ 	.byte	0x02, 0x03, 0x00, 0x00, 0x02, 0x06, 0x01, 0x00, 0x04, 0x0b, 0x08, 0x00, 0x09, 0x00, 0x00, 0x00
        /*0020*/ 	.byte	0x00, 0x00, 0x00, 0x00


//--------------------- .nv.info._Z12conv2dSharedILi32EEvPKfPfiii --------------------------
	.section	.nv.info._Z12conv2dSharedILi32EEvPKfPfiii,"",@"SHT_CUDA_INFO"
	.sectionflags	@""
	.align	4


	//----- nvinfo : EIATTR_CUDA_API_VERSION
	.align		4
        /*0000*/ 	.byte	0x04, 0x37
        /*0002*/ 	.short	(.L_20 - .L_19)
.L_19:
        /*0004*/ 	.word	0x00000082


	//----- nvinfo : EIATTR_KPARAM_INFO
	.align		4
.L_20:
        /*0008*/ 	.byte	0x04, 0x17
        /*000a*/ 	.short	(.L_22 - .L_21)
.L_21:
        /*000c*/ 	.word	0x00000000
        /*0010*/ 	.short	0x0004
        /*0012*/ 	.short	0x0018
        /*0014*/ 	.byte	0x00, 0xf0, 0x11, 0x00


	//----- nvinfo : EIATTR_KPARAM_INFO
	.align		4
.L_22:
        /*0018*/ 	.byte	0x04, 0x17
        /*001a*/ 	.short	(.L_24 - .L_23)
.L_23:
        /*001c*/ 	.word	0x00000000
        /*0020*/ 	.short	0x0003
        /*0022*/ 	.short	0x0014
        /*0024*/ 	.byte	0x00, 0xf0, 0x11, 0x00


	//----- nvinfo : EIATTR_KPARAM_INFO
	.align		4
.L_24:
        /*0028*/ 	.byte	0x04, 0x17
        /*002a*/ 	.short	(.L_26 - .L_25)
.L_25:
        /*002c*/ 	.word	0x00000000
        /*0030*/ 	.short	0x0002
        /*0032*/ 	.short	0x0010
        /*0034*/ 	.byte	0x00, 0xf0, 0x11, 0x00


	//----- nvinfo : EIATTR_KPARAM_INFO
	.align		4
.L_26:
        /*0038*/ 	.byte	0x04, 0x17
        /*003a*/ 	.short	(.L_28 - .L_27)
.L_27:
        /*003c*/ 	.word	0x00000000
        /*0040*/ 	.short	0x0001
        /*0042*/ 	.short	0x0008
        /*0044*/ 	.byte	0x00, 0xf5, 0x21, 0x00


	//----- nvinfo : EIATTR_KPARAM_INFO
	.align		4
.L_28:
        /*0048*/ 	.byte	0x04, 0x17
        /*004a*/ 	.short	(.L_30 - .L_29)
.L_29:
        /*004c*/ 	.word	0x00000000
        /*0050*/ 	.short	0x0000
        /*0052*/ 	.short	0x0000
        /*0054*/ 	.byte	0x00, 0xf5, 0x21, 0x00


	//----- nvinfo : EIATTR_SPARSE_MMA_MASK
	.align		4
.L_30:
        /*0058*/ 	.byte	0x03, 0x50
        /*005a*/ 	.short	0x0000


	//----- nvinfo : EIATTR_MAXREG_COUNT
	.align		4
        /*005c*/ 	.byte	0x03, 0x1b
        /*005e*/ 	.short	0x00ff


	//----- nvinfo : EIATTR_NUM_BARRIERS
	.align		4
        /*0060*/ 	.byte	0x02, 0x4c
        /*0062*/ 	.byte	0x01
	.zero		1


	//----- nvinfo : EIATTR_MERCURY_ISA_VERSION
	.align		4
        /*0064*/ 	.byte	0x03, 0x5f
        /*0066*/ 	.short	0x0101


	//----- nvinfo : EIATTR_VRC_CTA_INIT_COUNT
	.align		4
        /*0068*/ 	.byte	0x02, 0x4a
	.zero		1
	.zero		1


	//----- nvinfo : EIATTR_EXIT_INSTR_OFFSETS
	.align		4
        /*006c*/ 	.byte	0x04, 0x1c
        /*006e*/ 	.short	(.L_32 - .L_31)


	//   ....[0]....
.L_31:
        /*0070*/ 	.word	0x00000690


	//   ....[1]....
        /*0074*/ 	.word	0x00000e20


	//----- nvinfo : EIATTR_CRS_STACK_SIZE
	.align		4
.L_32:
        /*0078*/ 	.byte	0x04, 0x1e
        /*007a*/ 	.short	(.L_34 - .L_33)
.L_33:
        /*007c*/ 	.word	0x00000000


	//----- nvinfo : EIATTR_CBANK_PARAM_SIZE
	.align		4
.L_34:
        /*0080*/ 	.byte	0x03, 0x19
        /*0082*/ 	.short	0x001c


	//----- nvinfo : EIATTR_PARAM_CBANK
	.align		4
        /*0084*/ 	.byte	0x04, 0x0a
        /*0086*/ 	.short	(.L_36 - .L_35)
	.align		4
.L_35:
        /*0088*/ 	.word	index@(.nv.constant0._Z12conv2dSharedILi32EEvPKfPfiii)
        /*008c*/ 	.short	0x0380
        /*008e*/ 	.short	0x001c


	//----- nvinfo : EIATTR_SW_WAR
	.align		4
.L_36:
        /*0090*/ 	.byte	0x04, 0x36
        /*0092*/ 	.short	(.L_38 - .L_37)
.L_37:
        /*0094*/ 	.word	0x00000008
.L_38:


//--------------------- .nv.info._Z12conv2dSharedILi16EEvPKfPfiii --------------------------
	.section	.nv.info._Z12conv2dSharedILi16EEvPKfPfiii,"",@"SHT_CUDA_INFO"
	.sectionflags	@""
	.align	4


	//----- nvinfo : EIATTR_CUDA_API_VERSION
	.align		4
        /*0000*/ 	.byte	0x04, 0x37
        /*0002*/ 	.short	(.L_40 - .L_39)
.L_39:
        /*0004*/ 	.word	0x00000082


	//----- nvinfo : EIATTR_KPARAM_INFO
	.align		4
.L_40:
        /*0008*/ 	.byte	0x04, 0x17
        /*000a*/ 	.short	(.L_42 - .L_41)
.L_41:
        /*000c*/ 	.word	0x00000000
        /*0010*/ 	.short	0x0004
        /*0012*/ 	.short	0x0018
        /*0014*/ 	.byte	0x00, 0xf0, 0x11, 0x00


	//----- nvinfo : EIATTR_KPARAM_INFO
	.align		4
.L_42:
        /*0018*/ 	.byte	0x04, 0x17
        /*001a*/ 	.short	(.L_44 - .L_43)
.L_43:
        /*001c*/ 	.word	0x00000000
        /*0020*/ 	.short	0x0003
        /*0022*/ 	.short	0x0014
        /*0024*/ 	.byte	0x00, 0xf0, 0x11, 0x00


	//----- nvinfo : EIATTR_KPARAM_INFO
	.align		4
.L_44:
        /*0028*/ 	.byte	0x04, 0x17
        /*002a*/ 	.short	(.L_46 - .L_45)
.L_45:
        /*002c*/ 	.word	0x00000000
        /*0030*/ 	.short	0x0002
        /*0032*/ 	.short	0x0010
        /*0034*/ 	.byte	0x00, 0xf0, 0x11, 0x00


	//----- nvinfo : EIATTR_KPARAM_INFO
	.align		4
.L_46:
        /*0038*/ 	.byte	0x04, 0x17
        /*003a*/ 	.short	(.L_48 - .L_47)
.L_47:
        /*003c*/ 	.word	0x00000000
        /*0040*/ 	.short	0x0001
        /*0042*/ 	.short	0x0008
        /*0044*/ 	.byte	0x00, 0xf5, 0x21, 0x00


	//----- nvinfo : EIATTR_KPARAM_INFO
	.align		4
.L_48:
        /*0048*/ 	.byte	0x04, 0x17
        /*004a*/ 	.short	(.L_50 - .L_49)
.L_49:
        /*004c*/ 	.word	0x00000000
        /*0050*/ 	.short	0x0000
        /*0052*/ 	.short	0x0000
        /*0054*/ 	.byte	0x00, 0xf5, 0x21, 0x00


	//----- nvinfo : EIATTR_SPARSE_MMA_MASK
	.align		4
.L_50:
        /*0058*/ 	.byte	0x03, 0x50
        /*005a*/ 	.short	0x0000


	//----- nvinfo : EIATTR_MAXREG_COUNT
	.align		4
        /*005c*/ 	.byte	0x03, 0x1b
        /*005e*/ 	.short	0x00ff


	//----- nvinfo : EIATTR_NUM_BARRIERS
	.align		4
        /*0060*/ 	.byte	0x02, 0x4c
        /*0062*/ 	.byte	0x01
	.zero		1


	//----- nvinfo : EIATTR_MERCURY_ISA_VERSION
	.align		4
        /*0064*/ 	.byte	0x03, 0x5f
        /*0066*/ 	.short	0x0101


	//----- nvinfo : EIATTR_VRC_CTA_INIT_COUNT
	.align		4
        /*0068*/ 	.byte	0x02, 0x4a
	.zero		1
	.zero		1


	//----- nvinfo : EIATTR_EXIT_INSTR_OFFSETS
	.align		4
        /*006c*/ 	.byte	0x04, 0x1c
        /*006e*/ 	.short	(.L_52 - .L_51)


	//   ....[0]....
.L_51:
        /*0070*/ 	.word	0x00000690


	//   ....[1]....
        /*0074*/ 	.word	0x00000e20


	//----- nvinfo : EIATTR_CRS_STACK_SIZE
	.align		4
.L_52:
        /*0078*/ 	.byte	0x04, 0x1e
        /*007a*/ 	.short	(.L_54 - .L_53)
.L_53:
        /*007c*/ 	.word	0x00000000


	//----- nvinfo : EIATTR_CBANK_PARAM_SIZE
	.align		4
.L_54:
        /*0080*/ 	.byte	0x03, 0x19
        /*0082*/ 	.short	0x001c


	//----- nvinfo : EIATTR_PARAM_CBANK
	.align		4
        /*0084*/ 	.byte	0x04, 0x0a
        /*0086*/ 	.short	(.L_56 - .L_55)
	.align		4
.L_55:
        /*0088*/ 	.word	index@(.nv.constant0._Z12conv2dSharedILi16EEvPKfPfiii)
        /*008c*/ 	.short	0x0380
        /*008e*/ 	.short	0x001c


	//----- nvinfo : EIATTR_SW_WAR
	.align		4
.L_56:
        /*0090*/ 	.byte	0x04, 0x36
        /*0092*/ 	.short	(.L_58 - .L_57)
.L_57:
        /*0094*/ 	.word	0x00000008
.L_58:


//--------------------- .nv.info._Z12conv2dSharedILi8EEvPKfPfiii --------------------------
	.section	.nv.info._Z12conv2dSharedILi8EEvPKfPfiii,"",@"SHT_CUDA_INFO"
	.sectionflags	@""
	.align	4


	//----- nvinfo : EIATTR_CUDA_API_VERSION
	.align		4
        /*0000*/ 	.byte	0x04, 0x37
        /*0002*/ 	.short	(.L_60 - .L_59)
.L_59:
        /*0004*/ 	.word	0x00000082


	//----- nvinfo : EIATTR_KPARAM_INFO
	.align		4
.L_60:
        /*0008*/ 	.byte	0x04, 0x17
        /*000a*/ 	.short	(.L_62 - .L_61)
.L_61:
        /*000c*/ 	.word	0x00000000
        /*0010*/ 	.short	0x0004
        /*0012*/ 	.short	0x0018
        /*0014*/ 	.byte	0x00, 0xf0, 0x11, 0x00


	//----- nvinfo : EIATTR_KPARAM_INFO
	.align		4
.L_62:
        /*0018*/ 	.byte	0x04, 0x17
        /*001a*/ 	.short	(.L_64 - .L_63)
.L_63:
        /*001c*/ 	.word	0x00000000
        /*0020*/ 	.short	0x0003
        /*0022*/ 	.short	0x0014
        /*0024*/ 	.byte	0x00, 0xf0, 0x11, 0x00


	//----- nvinfo : EIATTR_KPARAM_INFO
	.align		4
.L_64:
        /*0028*/ 	.byte	0x04, 0x17
        /*002a*/ 	.short	(.L_66 - .L_65)
.L_65:
        /*002c*/ 	.word	0x00000000
        /*0030*/ 	.short	0x0002
        /*0032*/ 	.short	0x0010
        /*0034*/ 	.byte	0x00, 0xf0, 0x11, 0x00


	//----- nvinfo : EIATTR_KPARAM_INFO
	.align		4
.L_66:
        /*0038*/ 	.byte	0x04, 0x17
        /*003a*/ 	.short	(.L_68 - .L_67)
.L_67:
        /*003c*/ 	.word	0x00000000
        /*0040*/ 	.short	0x0001
        /*0042*/ 	.short	0x0008
        /*0044*/ 	.byte	0x00, 0xf5, 0x21, 0x00


	//----- nvinfo : EIATTR_KPARAM_INFO
	.align		4
.L_68:
        /*0048*/ 	.byte	0x04, 0x17
        /*004a*/ 	.short	(.L_70 - .L_69)
.L_69:
        /*004c*/ 	.word	0x00000000
        /*0050*/ 	.short	0x0000
        /*0052*/ 	.short	0x0000
        /*0054*/ 	.byte	0x00, 0xf5, 0x21, 0x00


	//----- nvinfo : EIATTR_SPARSE_MMA_MASK
	.align		4
.L_70:
        /*0058*/ 	.byte	0x03, 0x50
        /*005a*/ 	.short	0x0000


	//----- nvinfo : EIATTR_MAXREG_COUNT
	.align		4
        /*005c*/ 	.byte	0x03, 0x1b
        /*005e*/ 	.short	0x00ff


	//----- nvinfo : EIATTR_NUM_BARRIERS
	.align		4
        /*0060*/ 	.byte	0x02, 0x4c
        /*0062*/ 	.byte	0x01
	.zero		1


	//----- nvinfo : EIATTR_MERCURY_ISA_VERSION
	.align		4
        /*0064*/ 	.byte	0x03, 0x5f
        /*0066*/ 	.short	0x0101


	//----- nvinfo : EIATTR_VRC_CTA_INIT_COUNT
	.align		4
        /*0068*/ 	.byte	0x02, 0x4a
	.zero		1
	.zero		1


	//----- nvinfo : EIATTR_EXIT_INSTR_OFFSETS
	.align		4
        /*006c*/ 	.byte	0x04, 0x1c
        /*006e*/ 	.short	(.L_72 - .L_71)


	//   ....[0]....
.L_71:
        /*0070*/ 	.word	0x00000690


	//   ....[1]....
        /*0074*/ 	.word	0x00000e20


	//----- nvinfo : EIATTR_CRS_STACK_SIZE
	.align		4
.L_72:
        /*0078*/ 	.byte	0x04, 0x1e
        /*007a*/ 	.short	(.L_74 - .L_73)
.L_73:
        /*007c*/ 	.word	0x00000000


	//----- nvinfo : EIATTR_CBANK_PARAM_SIZE
	.align		4
.L_74:
        /*0080*/ 	.byte	0x03, 0x19
        /*0082*/ 	.short	0x001c


	//----- nvinfo : EIATTR_PARAM_CBANK
	.align		4
        /*0084*/ 	.byte	0x04, 0x0a
        /*0086*/ 	.short	(.L_76 - .L_75)
	.align		4
.L_75:
        /*0088*/ 	.word	index@(.nv.constant0._Z12conv2dSharedILi8EEvPKfPfiii)
        /*008c*/ 	.short	0x0380
        /*008e*/ 	.short	0x001c


	//----- nvinfo : EIATTR_SW_WAR
	.align		4
.L_76:
        /*0090*/ 	.byte	0x04, 0x36
        /*0092*/ 	.short	(.L_78 - .L_77)
.L_77:
        /*0094*/ 	.word	0x00000008
.L_78:


//--------------------- .nv.callgraph             --------------------------
	.section	.nv.callgraph,"",@"SHT_CUDA_CALLGRAPH"
	.align	4
	.sectionentsize	8
	.align		4
        /*0000*/ 	.word	0x00000000
	.align		4
        /*0004*/ 	.word	0xffffffff
	.align		4
        /*0008*/ 	.word	0x00000000
	.align		4
        /*000c*/ 	.word	0xfffffffe
	.align		4
        /*0010*/ 	.word	0x00000000
	.align		4
        /*0014*/ 	.word	0xfffffffd
	.align		4
        /*0018*/ 	.word	0x00000000
	.align		4
        /*001c*/ 	.word	0xfffffffc


//--------------------- .nv.constant3             --------------------------
	.section	.nv.constant3,"a",@progbits
	.align	4
.nv.constant3:
	.type		d_KER,@object
	.size		d_KER,(.L_0 - d_KER)
d_KER:
	.zero		196
.L_0:


//--------------------- .text._Z12conv2dSharedILi32EEvPKfPfiii --------------------------
	.section	.text._Z12conv2dSharedILi32EEvPKfPfiii,"ax",@progbits
	.align	128
        .global         _Z12conv2dSharedILi32EEvPKfPfiii
        .type           _Z12conv2dSharedILi32EEvPKfPfiii,@function
        .size           _Z12conv2dSharedILi32EEvPKfPfiii,(.L_x_72 - _Z12conv2dSharedILi32EEvPKfPfiii)
        .other          _Z12conv2dSharedILi32EEvPKfPfiii,@"STO_CUDA_ENTRY STV_DEFAULT"
_Z12conv2dSharedILi32EEvPKfPfiii:
.text._Z12conv2dSharedILi32EEvPKfPfiii:
[----:B------:R-:W-:Y:S01]  /*0000*/  LDC R1, c[0x0][0x37c] ;  /* 0x0000df00ff017b82 */ /* 0x000fe20000000800 */
[----:B------:R-:W0:Y:S01]  /*0010*/  S2R R2, SR_TID.Y ;  /* 0x0000000000027919 */ /* 0x000e220000002200 */
[----:B------:R-:W1:Y:S01]  /*0020*/  LDCU.64 UR8, c[0x0][0x390] ;  /* 0x00007200ff0877ac */ /* 0x000e620008000a00 */
[----:B------:R-:W0:Y:S01]  /*0030*/  S2R R5, SR_CTAID.Y ;  /* 0x0000000000057919 */ /* 0x000e220000002600 */
[----:B------:R-:W2:Y:S01]  /*0040*/  LDCU.64 UR12, c[0x0][0x358] ;  /* 0x00006b00ff0c77ac */ /* 0x000ea20008000a00 */
[----:B------:R-:W3:Y:S01]  /*0050*/  S2R R3, SR_CTAID.X ;  /* 0x0000000000037919 */ /* 0x000ee20000002500 */
[----:B------:R-:W3:Y:S02]  /*0060*/  S2R R4, SR_TID.X ;  /* 0x0000000000047919 */ /* 0x000ee40000002100 */
[----:B------:R-:W4:Y:S01]  /*0070*/  S2UR UR6, SR_CgaCtaId ;  /* 0x00000000000679c3 */ /* 0x000f220000008800 */
[----:B------:R-:W5:Y:S01]  /*0080*/  LDCU UR21, c[0x0][0x398] ;  /* 0x00007300ff1577ac */ /* 0x000f620008000800 */
[----:B0-----:R-:W-:-:S04]  /*0090*/  LEA R0, R5, R2, 0x5 ;  /* 0x0000000205007211 */ /* 0x001fc800078e28ff */
[----:B-1----:R-:W-:Y:S02]  /*00a0*/  ISETP.GE.AND P0, PT, R0, UR9, PT ;  /* 0x0000000900007c0c */ /* 0x002fe4000bf06270 */
[----:B---3--:R-:W-:-:S04]  /*00b0*/  LEA R3, R3, R4, 0x5 ;  /* 0x0000000403037211 */ /* 0x008fc800078e28ff */
[----:B------:R-:W-:-:S13]  /*00c0*/  ISETP.GE.OR P2, PT, R3, UR8, P0 ;  /* 0x0000000803007c0c */ /* 0x000fda0008746670 */
[----:B------:R-:W0:Y:S01]  /*00d0*/  @!P2 LDC.64 R8, c[0x0][0x380] ;  /* 0x0000e000ff08ab82 */ /* 0x000e220000000a00 */
[----:B------:R-:W-:-:S04]  /*00e0*/  @!P2 IMAD R5, R0, UR8, R3 ;  /* 0x000000080005ac24 */ /* 0x000fc8000f8e0203 */
[----:B0-----:R-:W-:-:S06]  /*00f0*/  @!P2 IMAD.WIDE R8, R5, 0x4, R8 ;  /* 0x000000040508a825 */ /* 0x001fcc00078e0208 */
[----:B--2---:R0:W2:Y:S01]  /*0100*/  @!P2 LDG.E.CONSTANT R8, desc[UR12][R8.64] ;  /* 0x0000000c0808a981 */ /* 0x0040a2000c1e9900 */
[----:B-----5:R-:W-:Y:S01]  /*0110*/  USHF.R.S32.HI UR7, URZ, 0x1, UR21 ;  /* 0x00000001ff077899 */ /* 0x020fe20008011415 */
[----:B------:R-:W-:Y:S01]  /*0120*/  BSSY.RECONVERGENT B0, `(.L_x_0) ;  /* 0x000001e000007945 */ /* 0x000fe20003800200 */
[----:B------:R-:W-:Y:S01]  /*0130*/  ULOP3.LUT UR4, UR21, 0xfffffffe, URZ, 0xc0, !UPT ;  /* 0xfffffffe15047892 */ /* 0x000fe2000f8ec0ff */
[----:B------:R-:W-:Y:S02]  /*0140*/  UMOV UR5, 0x400 ;  /* 0x0000040000057882 */ /* 0x000fe40000000000 */
[----:B----4-:R-:W-:Y:S01]  /*0150*/  ULEA UR5, UR6, UR5, 0x18 ;  /* 0x0000000506057291 */ /* 0x010fe2000f8ec0ff */
[----:B------:R-:W-:Y:S01]  /*0160*/  IADD3 R7, PT, PT, R4, UR7, RZ ;  /* 0x0000000704077c10 */ /* 0x000fe2000fffe0ff */
[----:B------:R-:W-:Y:S01]  /*0170*/  UIADD3 UR6, UPT, UPT, UR4, 0x20, URZ ;  /* 0x0000002004067890 */ /* 0x000fe2000fffe0ff */
[C---:B------:R-:W-:Y:S02]  /*0180*/  IADD3 R6, PT, PT, R2.reuse, UR7, RZ ;  /* 0x0000000702067c10 */ /* 0x040fe4000fffe0ff */
[----:B------:R-:W-:Y:S01]  /*0190*/  ISETP.GE.U32.AND P1, PT, R2, UR7, PT ;  /* 0x0000000702007c0c */ /* 0x000fe2000bf26070 */
[----:B------:R-:W-:-:S02]  /*01a0*/  @!P2 IMAD.U32 R5, RZ, RZ, UR5 ;  /* 0x00000005ff05ae24 */ /* 0x000fc4000f8e00ff */
[----:B------:R-:W-:-:S05]  /*01b0*/  IMAD R10, R6, UR6, R7 ;  /* 0x00000006060a7c24 */ /* 0x000fca000f8e0207 */
[----:B0-----:R-:W-:Y:S02]  /*01c0*/  @!P2 LEA R9, R10, R5, 0x2 ;  /* 0x000000050a09a211 */ /* 0x001fe400078e10ff */
[----:B------:R-:W-:-:S04]  /*01d0*/  @P2 MOV R5, UR5 ;  /* 0x0000000500052c02 */ /* 0x000fc80008000f00 */
[----:B------:R-:W-:Y:S01]  /*01e0*/  @P2 LEA R10, R10, R5, 0x2 ;  /* 0x000000050a0a2211 */ /* 0x000fe200078e10ff */
[----:B--2---:R0:W-:Y:S04]  /*01f0*/  @!P2 STS [R9], R8 ;  /* 0x000000080900a388 */ /* 0x0041e80000000800 */
[----:B------:R0:W-:Y:S01]  /*0200*/  @P2 STS [R10], RZ ;  /* 0x000000ff0a002388 */ /* 0x0001e20000000800 */
[----:B------:R-:W-:Y:S05]  /*0210*/  @P1 BRA `(.L_x_1) ;  /* 0x0000000000381947 */ /* 0x000fea0003800000 */
[----:B0-----:R-:W-:Y:S01]  /*0220*/  VIADD R10, R0, -UR7 ;  /* 0x80000007000a7c36 */ /* 0x001fe20008000000 */
[----:B------:R-:W-:Y:S01]  /*0230*/  BSSY.RECONVERGENT B1, `(.L_x_2) ;  /* 0x000000b000017945 */ /* 0x000fe20003800200 */
[----:B------:R-:W-:-:S03]  /*0240*/  IMAD R8, R2, UR6, R7 ;  /* 0x0000000602087c24 */ /* 0x000fc6000f8e0207 */
[----:B------:R-:W-:Y:S02]  /*0250*/  ISETP.GE.AND P1, PT, R10, RZ, PT ;  /* 0x000000ff0a00720c */ /* 0x000fe40003f26270 */
[----:B------:R-:W-:Y:S01]  /*0260*/  LEA R13, R8, R5, 0x2 ;  /* 0x00000005080d7211 */ /* 0x000fe200078e10ff */
[----:B------:R-:W-:Y:S01]  /*0270*/  HFMA2 R8, -RZ, RZ, 0, 0 ;  /* 0x00000000ff087431 */ /* 0x000fe200000001ff */
[----:B------:R-:W-:-:S13]  /*0280*/  ISETP.GE.OR P1, PT, R3, UR8, !P1 ;  /* 0x0000000803007c0c */ /* 0x000fda000cf26670 */
[----:B------:R-:W-:Y:S05]  /*0290*/  @P1 BRA `(.L_x_3) ;  /* 0x0000000000101947 */ /* 0x000fea0003800000 */
[----:B------:R-:W0:Y:S01]  /*02a0*/  LDC.64 R8, c[0x0][0x380] ;  /* 0x0000e000ff087b82 */ /* 0x000e220000000a00 */
[----:B------:R-:W-:-:S04]  /*02b0*/  IMAD R11, R10, UR8, R3 ;  /* 0x000000080a0b7c24 */ /* 0x000fc8000f8e0203 */
[----:B0-----:R-:W-:-:S06]  /*02c0*/  IMAD.WIDE R8, R11, 0x4, R8 ;  /* 0x000000040b087825 */ /* 0x001fcc00078e0208 */
[----:B------:R0:W5:Y:S02]  /*02d0*/  LDG.E.CONSTANT R8, desc[UR12][R8.64] ;  /* 0x0000000c08087981 */ /* 0x000164000c1e9900 */
.L_x_3:
[----:B------:R-:W-:Y:S05]  /*02e0*/  BSYNC.RECONVERGENT B1 ;  /* 0x0000000000017941 */ /* 0x000fea0003800200 */
.L_x_2:
[----:B-----5:R1:W-:Y:S02]  /*02f0*/  STS [R13], R8 ;  /* 0x000000080d007388 */ /* 0x0203e40000000800 */
.L_x_1:
[----:B------:R-:W-:Y:S05]  /*0300*/  BSYNC.RECONVERGENT B0 ;  /* 0x0000000000007941 */ /* 0x000fea0003800200 */
.L_x_0:
[----:B------:R-:W-:Y:S01]  /*0310*/  UIADD3 UR4, UPT, UPT, -UR7, 0x20, URZ ;  /* 0x0000002007047890 */ /* 0x000fe2000fffe1ff */
[----:B------:R-:W-:Y:S05]  /*0320*/  BSSY.RECONVERGENT B0, `(.L_x_4) ;  /* 0x0000012000007945 */ /* 0x000fea0003800200 */
[----:B------:R-:W-:-:S13]  /*0330*/  ISETP.GE.U32.AND P1, PT, R2, UR4, PT ;  /* 0x0000000402007c0c */ /* 0x000fda000bf26070 */
[----:B------:R-:W-:Y:S05]  /*0340*/  @!P1 BRA `(.L_x_5) ;  /* 0x00000000003c9947 */ /* 0x000fea0003800000 */
[----:B0-----:R-:W-:Y:S01]  /*0350*/  IADD3 R10, PT, PT, R0, UR7, RZ ;  /* 0x00000007000a7c10 */ /* 0x001fe2000fffe0ff */
[----:B-1----:R-:W-:Y:S01]  /*0360*/  VIADD R8, R6, UR7 ;  /* 0x0000000706087c36 */ /* 0x002fe20008000000 */
[----:B------:R-:W-:Y:S02]  /*0370*/  BSSY.RECONVERGENT B1, `(.L_x_6) ;  /* 0x000000b000017945 */ /* 0x000fe40003800200 */
[----:B------:R-:W-:Y:S01]  /*0380*/  ISETP.GE.AND P1, PT, R10, UR9, PT ;  /* 0x000000090a007c0c */ /* 0x000fe2000bf26270 */
[----:B------:R-:W-:-:S03]  /*0390*/  IMAD R8, R8, UR6, R7 ;  /* 0x0000000608087c24 */ /* 0x000fc6000f8e0207 */
[----:B------:R-:W-:Y:S02]  /*03a0*/  ISETP.GE.OR P1, PT, R3, UR8, P1 ;  /* 0x0000000803007c0c */ /* 0x000fe40008f26670 */
[----:B------:R-:W-:Y:S02]  /*03b0*/  LEA R13, R8, R5, 0x2 ;  /* 0x00000005080d7211 */ /* 0x000fe400078e10ff */
[----:B------:R-:W-:-:S09]  /*03c0*/  MOV R8, RZ ;  /* 0x000000ff00087202 */ /* 0x000fd20000000f00 */
[----:B------:R-:W-:Y:S05]  /*03d0*/  @P1 BRA `(.L_x_7) ;  /* 0x0000000000101947 */ /* 0x000fea0003800000 */
[----:B------:R-:W0:Y:S01]  /*03e0*/  LDC.64 R8, c[0x0][0x380] ;  /* 0x0000e000ff087b82 */ /* 0x000e220000000a00 */
[----:B------:R-:W-:-:S04]  /*03f0*/  IMAD R11, R10, UR8, R3 ;  /* 0x000000080a0b7c24 */ /* 0x000fc8000f8e0203 */
[----:B0-----:R-:W-:-:S06]  /*0400*/  IMAD.WIDE R8, R11, 0x4, R8 ;  /* 0x000000040b087825 */ /* 0x001fcc00078e0208 */
[----:B------:R0:W5:Y:S02]  /*0410*/  LDG.E.CONSTANT R8, desc[UR12][R8.64] ;  /* 0x0000000c08087981 */ /* 0x000164000c1e9900 */
.L_x_7:
[----:B------:R-:W-:Y:S05]  /*0420*/  BSYNC.RECONVERGENT B1 ;  /* 0x0000000000017941 */ /* 0x000fea0003800200 */
.L_x_6:
[----:B-----5:R2:W-:Y:S02]  /*0430*/  STS [R13], R8 ;  /* 0x000000080d007388 */ /* 0x0205e40000000800 */
.L_x_5:
[----:B------:R-:W-:Y:S05]  /*0440*/  BSYNC.RECONVERGENT B0 ;  /* 0x0000000000007941 */ /* 0x000fea0003800200 */
.L_x_4:
[----:B------:R-:W-:Y:S01]  /*0450*/  ISETP.GE.U32.AND P1, PT, R4, UR7, PT ;  /* 0x0000000704007c0c */ /* 0x000fe2000bf26070 */
[----:B------:R-:W-:-:S12]  /*0460*/  BSSY.RECONVERGENT B0, `(.L_x_8) ;  /* 0x000000f000007945 */ /* 0x000fd80003800200 */
[----:B------:R-:W-:Y:S05]  /*0470*/  @P1 BRA `(.L_x_9) ;  /* 0x0000000000341947 */ /* 0x000fea0003800000 */
[----:B------:R-:W-:Y:S01]  /*0480*/  IADD3 R11, PT, PT, R3, -UR7, RZ ;  /* 0x80000007030b7c10 */ /* 0x000fe2000fffe0ff */
[----:B012---:R-:W-:Y:S01]  /*0490*/  IMAD R8, R6, UR6, R4 ;  /* 0x0000000606087c24 */ /* 0x007fe2000f8e0204 */
[----:B------:R-:W-:Y:S02]  /*04a0*/  BSSY.RECONVERGENT B1, `(.L_x_10) ;  /* 0x0000009000017945 */ /* 0x000fe40003800200 */
[----:B------:R-:W-:Y:S01]  /*04b0*/  ISETP.LT.OR P1, PT, R11, RZ, P0 ;  /* 0x000000ff0b00720c */ /* 0x000fe20000721670 */
[----:B------:R-:W-:Y:S02]  /*04c0*/  IMAD R13, R8, 0x4, R5 ;  /* 0x00000004080d7824 */ /* 0x000fe400078e0205 */
[----:B------:R-:W-:-:S10]  /*04d0*/  HFMA2 R8, -RZ, RZ, 0, 0 ;  /* 0x00000000ff087431 */ /* 0x000fd400000001ff */
[----:B------:R-:W-:Y:S05]  /*04e0*/  @P1 BRA `(.L_x_11) ;  /* 0x0000000000101947 */ /* 0x000fea0003800000 */
[----:B------:R-:W0:Y:S01]  /*04f0*/  LDC.64 R8, c[0x0][0x380] ;  /* 0x0000e000ff087b82 */ /* 0x000e220000000a00 */
[----:B------:R-:W-:-:S04]  /*0500*/  IMAD R11, R0, UR8, R11 ;  /* 0x00000008000b7c24 */ /* 0x000fc8000f8e020b */
[----:B0-----:R-:W-:-:S06]  /*0510*/  IMAD.WIDE R8, R11, 0x4, R8 ;  /* 0x000000040b087825 */ /* 0x001fcc00078e0208 */
[----:B------:R0:W5:Y:S02]  /*0520*/  LDG.E.CONSTANT R8, desc[UR12][R8.64] ;  /* 0x0000000c08087981 */ /* 0x000164000c1e9900 */
.L_x_11:
[----:B------:R-:W-:Y:S05]  /*0530*/  BSYNC.RECONVERGENT B1 ;  /* 0x0000000000017941 */ /* 0x000fea0003800200 */
.L_x_10:
[----:B-----5:R3:W-:Y:S02]  /*0540*/  STS [R13], R8 ;  /* 0x000000080d007388 */ /* 0x0207e40000000800 */
.L_x_9:
[----:B------:R-:W-:Y:S05]  /*0550*/  BSYNC.RECONVERGENT B0 ;  /* 0x0000000000007941 */ /* 0x000fea0003800200 */
.L_x_8:
[----:B------:R-:W-:Y:S01]  /*0560*/  ISETP.GE.U32.AND P1, PT, R4, UR4, PT ;  /* 0x0000000404007c0c */ /* 0x000fe2000bf26070 */
[----:B------:R-:W-:-:S12]  /*0570*/  BSSY.RECONVERGENT B0, `(.L_x_12) ;  /* 0x0000010000007945 */ /* 0x000fd80003800200 */
[----:B------:R-:W-:Y:S05]  /*0580*/  @!P1 BRA `(.L_x_13) ;  /* 0x0000000000389947 */ /* 0x000fea0003800000 */
[----:B0-----:R-:W-:Y:S01]  /*0590*/  IADD3 R9, PT, PT, R3, UR7, RZ ;  /* 0x0000000703097c10 */ /* 0x001fe2000fffe0ff */
[----:B------:R-:W-:Y:S01]  /*05a0*/  BSSY.RECONVERGENT B1, `(.L_x_14) ;  /* 0x000000b000017945 */ /* 0x000fe20003800200 */
[----:B------:R-:W-:Y:S02]  /*05b0*/  IADD3 R7, PT, PT, R7, UR7, RZ ;  /* 0x0000000707077c10 */ /* 0x000fe4000fffe0ff */
[----:B------:R-:W-:-:S03]  /*05c0*/  ISETP.GE.OR P0, PT, R9, UR8, P0 ;  /* 0x0000000809007c0c */ /* 0x000fc60008706670 */
[----:B------:R-:W-:-:S05]  /*05d0*/  IMAD R6, R6, UR6, R7 ;  /* 0x0000000606067c24 */ /* 0x000fca000f8e0207 */
[----:B------:R-:W-:Y:S01]  /*05e0*/  LEA R11, R6, R5, 0x2 ;  /* 0x00000005060b7211 */ /* 0x000fe200078e10ff */
[----:B------:R-:W-:-:S04]  /*05f0*/  IMAD.MOV.U32 R6, RZ, RZ, RZ ;  /* 0x000000ffff067224 */ /* 0x000fc800078e00ff */
[----:B------:R-:W-:Y:S05]  /*0600*/  @P0 BRA `(.L_x_15) ;  /* 0x0000000000100947 */ /* 0x000fea0003800000 */
[----:B------:R-:W0:Y:S01]  /*0610*/  LDC.64 R6, c[0x0][0x380] ;  /* 0x0000e000ff067b82 */ /* 0x000e220000000a00 */
[----:B------:R-:W-:-:S04]  /*0620*/  IMAD R9, R0, UR8, R9 ;  /* 0x0000000800097c24 */ /* 0x000fc8000f8e0209 */
[----:B0-----:R-:W-:-:S06]  /*0630*/  IMAD.WIDE R6, R9, 0x4, R6 ;  /* 0x0000000409067825 */ /* 0x001fcc00078e0206 */
[----:B------:R0:W5:Y:S02]  /*0640*/  LDG.E.CONSTANT R6, desc[UR12][R6.64] ;  /* 0x0000000c06067981 */ /* 0x000164000c1e9900 */
.L_x_15:
[----:B------:R-:W-:Y:S05]  /*0650*/  BSYNC.RECONVERGENT B1 ;  /* 0x0000000000017941 */ /* 0x000fea0003800200 */
.L_x_14:
[----:B-----5:R4:W-:Y:S02]  /*0660*/  STS [R11], R6 ;  /* 0x000000060b007388 */ /* 0x0209e40000000800 */
.L_x_13:
[----:B------:R-:W-:Y:S05]  /*0670*/  BSYNC.RECONVERGENT B0 ;  /* 0x0000000000007941 */ /* 0x000fea0003800200 */
.L_x_12:
[----:B------:R-:W-:Y:S06]  /*0680*/  BAR.SYNC.DEFER_BLOCKING 0x0 ;  /* 0x0000000000007b1d */ /* 0x000fec0000010000 */
[----:B------:R-:W-:Y:S05]  /*0690*/  @P2 EXIT ;  /* 0x000000000000294d */ /* 0x000fea0003800000 */
[----:B------:R-:W-:Y:S01]  /*06a0*/  UISETP.GE.AND UP0, UPT, UR21, 0x1, UPT ;  /* 0x000000011500788c */ /* 0x000fe2000bf06270 */
[----:B0-----:R-:W-:-:S08]  /*06b0*/  MOV R7, RZ ;  /* 0x000000ff00077202 */ /* 0x001fd00000000f00 */
[----:B------:R-:W-:Y:S05]  /*06c0*/  BRA.U !UP0, `(.L_x_16) ;  /* 0x0000000508c07547 */ /* 0x000fea000b800000 */
[----:B------:R-:W-:Y:S01]  /*06d0*/  ULOP3.LUT UR14, UR21, 0x7, URZ, 0xc0, !UPT ;  /* 0x00000007150e7892 */ /* 0x000fe2000f8ec0ff */
[----:B----4-:R-:W-:Y:S01]  /*06e0*/  LEA R6, R4, R5, 0x2 ;  /* 0x0000000504067211 */ /* 0x010fe200078e10ff */
[----:B------:R-:W-:Y:S01]  /*06f0*/  HFMA2 R7, -RZ, RZ, 0, 0 ;  /* 0x00000000ff077431 */ /* 0x000fe200000001ff */
[----:B------:R-:W-:Y:S02]  /*0700*/  ULOP3.LUT UR7, UR21, 0x7ffffff8, URZ, 0xc0, !UPT ;  /* 0x7ffffff815077892 */ /* 0x000fe4000f8ec0ff */
[----:B------:R-:W-:Y:S01]  /*0710*/  UIADD3 UR4, UPT, UPT, UR14, -0x1, URZ ;  /* 0xffffffff0e047890 */ /* 0x000fe2000fffe0ff */
[----:B------:R-:W-:Y:S01]  /*0720*/  IADD3 R6, PT, PT, R6, 0x10, RZ ;  /* 0x0000001006067810 */ /* 0x000fe20007ffe0ff */
[----:B------:R-:W-:Y:S02]  /*0730*/  ULOP3.LUT UR15, UR21, 0x3, URZ, 0xc0, !UPT ;  /* 0x00000003150f7892 */ /* 0x000fe4000f8ec0ff */
[----:B------:R-:W-:Y:S02]  /*0740*/  UISETP.GE.U32.AND UP0, UPT, UR4, 0x3, UPT ;  /* 0x000000030400788c */ /* 0x000fe4000bf06070 */
[----:B------:R-:W-:-:S02]  /*0750*/  USHF.L.U32 UR16, UR6, 0x2, URZ ;  /* 0x0000000206107899 */ /* 0x000fc400080006ff */
[----:B------:R-:W-:Y:S01]  /*0760*/  UIADD3 UR10, UPT, UPT, -UR7, URZ, URZ ;  /* 0x000000ff070a7290 */ /* 0x000fe2000fffe1ff */
[----:B------:R-:W-:-:S11]  /*0770*/  UMOV UR4, URZ ;  /* 0x000000ff00047c82 */ /* 0x000fd60008000000 */
.L_x_22:
[----:B------:R-:W0:Y:S01]  /*0780*/  LDCU UR22, c[0x0][0x398] ;  /* 0x00007300ff1677ac */ /* 0x000e220008000800 */
[----:B------:R-:W-:Y:S01]  /*0790*/  VIADD R9, R2, UR4 ;  /* 0x0000000402097c36 */ /* 0x000fe20008000000 */
[----:B------:R-:W-:-:S03]  /*07a0*/  UMOV UR5, URZ ;  /* 0x000000ff00057c82 */ /* 0x000fc60008000000 */
[----:B------:R-:W-:Y:S01]  /*07b0*/  IMAD R5, R9, UR6, R4 ;  /* 0x0000000609057c24 */ /* 0x000fe2000f8e0204 */
[----:B0-----:R-:W-:Y:S02]  /*07c0*/  UISETP.GE.U32.AND UP2, UPT, UR22, 0x8, UPT ;  /* 0x000000081600788c */ /* 0x001fe4000bf46070 */
[----:B------:R-:W-:Y:S02]  /*07d0*/  UIMAD UR11, UR4, UR22, URZ ;  /* 0x00000016040b72a4 */ /* 0x000fe4000f8e02ff */
[----:B------:R-:W-:-:S04]  /*07e0*/  UIADD3 UR4, UPT, UPT, UR4, 0x1, URZ ;  /* 0x0000000104047890 */ /* 0x000fc8000fffe0ff */
[----:B------:R-:W-:Y:S01]  /*07f0*/  UISETP.NE.AND UP1, UPT, UR4, UR22, UPT ;  /* 0x000000160400728c */ /* 0x000fe2000bf25270 */
[----:B------:R-:W-:Y:S10]  /*0800*/  BRA.U !UP2, `(.L_x_17) ;  /* 0x000000010a887547 */ /* 0x000ff4000b800000 */
[----:B-123--:R-:W-:Y:S01]  /*0810*/  IMAD R8, R9, UR16, R6 ;  /* 0x0000001009087c24 */ /* 0x00efe2000f8e0206 */
[----:B------:R-:W-:Y:S01]  /*0820*/  UMOV UR8, 0x10 ;  /* 0x0000001000087882 */ /* 0x000fe20000000000 */
[----:B------:R-:W-:Y:S01]  /*0830*/  UMOV UR5, UR10 ;  /* 0x0000000a00057c82 */ /* 0x000fe20008000000 */
[----:B------:R-:W-:-:S12]  /*0840*/  UIMAD UR8, UR11, 0x4, UR8 ;  /* 0x000000040b0878a4 */ /* 0x000fd8000f8e0208 */
.L_x_18:
[----:B------:R-:W0:Y:S01]  /*0850*/  LDS R10, [R8+-0x10] ;  /* 0xfffff000080a7984 */ /* 0x000e220000000800 */
[----:B------:R-:W0:Y:S03]  /*0860*/  LDCU UR9, c[0x3][UR8+-0x10] ;  /* 0x00fffe00080977ac */ /* 0x000e260008000800 */
[----:B------:R-:W1:Y:S01]  /*0870*/  LDS R9, [R8+-0xc] ;  /* 0xfffff40008097984 */ /* 0x000e620000000800 */
[----:B------:R-:W1:Y:S03]  /*0880*/  LDCU UR17, c[0x3][UR8+-0xc] ;  /* 0x00fffe80081177ac */ /* 0x000e660008000800 */
[----:B------:R-:W2:Y:S01]  /*0890*/  LDS R12, [R8+-0x8] ;  /* 0xfffff800080c7984 */ /* 0x000ea20000000800 */
[----:B------:R-:W2:Y:S03]  /*08a0*/  LDCU UR18, c[0x3][UR8+-0x8] ;  /* 0x00ffff00081277ac */ /* 0x000ea60008000800 */
[----:B------:R-:W3:Y:S01]  /*08b0*/  LDS R14, [R8+-0x4] ;  /* 0xfffffc00080e7984 */ /* 0x000ee20000000800 */
[----:B------:R-:W3:Y:S03]  /*08c0*/  LDCU UR19, c[0x3][UR8+-0x4] ;  /* 0x00ffff80081377ac */ /* 0x000ee60008000800 */
[----:B------:R-:W4:Y:S01]  /*08d0*/  LDS R16, [R8] ;  /* 0x0000000008107984 */ /* 0x000f220000000800 */
[----:B------:R-:W4:Y:S03]  /*08e0*/  LDCU UR20, c[0x3][UR8] ;  /* 0x00c00000081477ac */ /* 0x000f260008000800 */
[----:B------:R-:W5:Y:S01]  /*08f0*/  LDS R18, [R8+0x4] ;  /* 0x0000040008127984 */ /* 0x000f620000000800 */
[----:B------:R-:W-:-:S03]  /*0900*/  UIADD3 UR5, UPT, UPT, UR5, 0x8, URZ ;  /* 0x0000000805057890 */ /* 0x000fc6000fffe0ff */
[----:B------:R-:W5:Y:S01]  /*0910*/  LDS R20, [R8+0x8] ;  /* 0x0000080008147984 */ /* 0x000f620000000800 */
[----:B------:R-:W-:-:S03]  /*0920*/  UISETP.NE.AND UP2, UPT, UR5, URZ, UPT ;  /* 0x000000ff0500728c */ /* 0x000fc6000bf45270 */
[----:B------:R0:W5:Y:S02]  /*0930*/  LDS R22, [R8+0xc] ;  /* 0x00000c0008167984 */ /* 0x0001640000000800 */
[----:B0-----:R-:W-:Y:S01]  /*0940*/  IADD3 R8, PT, PT, R8, 0x20, RZ ;  /* 0x0000002008087810 */ /* 0x001fe20007ffe0ff */
[----:B------:R-:W-:Y:S01]  /*0950*/  FFMA R10, R10, UR9, R7 ;  /* 0x000000090a0a7c23 */ /* 0x000fe20008000007 */
[----:B------:R-:W5:Y:S03]  /*0960*/  LDCU UR9, c[0x3][UR8+0x4] ;  /* 0x00c00080080977ac */ /* 0x000f660008000800 */
[----:B-1----:R-:W-:Y:S01]  /*0970*/  FFMA R9, R9, UR17, R10 ;  /* 0x0000001109097c23 */ /* 0x002fe2000800000a */
[----:B------:R-:W0:Y:S03]  /*0980*/  LDCU UR17, c[0x3][UR8+0x8] ;  /* 0x00c00100081177ac */ /* 0x000e260008000800 */
[----:B--2---:R-:W-:Y:S01]  /*0990*/  FFMA R9, R12, UR18, R9 ;  /* 0x000000120c097c23 */ /* 0x004fe20008000009 */
[----:B------:R-:W1:Y:S03]  /*09a0*/  LDCU UR18, c[0x3][UR8+0xc] ;  /* 0x00c00180081277ac */ /* 0x000e660008000800 */
[----:B---3--:R-:W-:Y:S01]  /*09b0*/  FFMA R9, R14, UR19, R9 ;  /* 0x000000130e097c23 */ /* 0x008fe20008000009 */
[----:B------:R-:W-:-:S03]  /*09c0*/  UIADD3 UR8, UPT, UPT, UR8, 0x20, URZ ;  /* 0x0000002008087890 */ /* 0x000fc6000fffe0ff */
[----:B----4-:R-:W-:-:S04]  /*09d0*/  FFMA R9, R16, UR20, R9 ;  /* 0x0000001410097c23 */ /* 0x010fc80008000009 */
[----:B-----5:R-:W-:-:S04]  /*09e0*/  FFMA R9, R18, UR9, R9 ;  /* 0x0000000912097c23 */ /* 0x020fc80008000009 */
[----:B0-----:R-:W-:-:S04]  /*09f0*/  FFMA R9, R20, UR17, R9 ;  /* 0x0000001114097c23 */ /* 0x001fc80008000009 */
[----:B-1----:R-:W-:Y:S01]  /*0a00*/  FFMA R7, R22, UR18, R9 ;  /* 0x0000001216077c23 */ /* 0x002fe20008000009 */
[----:B------:R-:W-:Y:S06]  /*0a10*/  BRA.U UP2, `(.L_x_18) ;  /* 0xfffffffd028c7547 */ /* 0x000fec000b83ffff */
[----:B------:R-:W-:-:S05]  /*0a20*/  UMOV UR5, UR7 ;  /* 0x0000000700057c82 */ /* 0x000fca0008000000 */
.L_x_17:
[----:B------:R-:W-:-:S09]  /*0a30*/  UISETP.NE.AND UP2, UPT, UR14, URZ, UPT ;  /* 0x000000ff0e00728c */ /* 0x000fd2000bf45270 */
[----:B------:R-:W-:Y:S05]  /*0a40*/  BRA.U !UP2, `(.L_x_19) ;  /* 0x000000010adc7547 */ /* 0x000fea000b800000 */
[----:B------:R-:W-:Y:S01]  /*0a50*/  UISETP.NE.AND UP2, UPT, UR15, URZ, UPT ;  /* 0x000000ff0f00728c */ /* 0x000fe2000bf45270 */
[----:B------:R-:W-:Y:S10]  /*0a60*/  BRA.U !UP0, `(.L_x_20) ;  /* 0x0000000108587547 */ /* 0x000ff4000b800000 */
[----:B------:R-:W0:Y:S01]  /*0a70*/  S2UR UR9, SR_CgaCtaId ;  /* 0x00000000000979c3 */ /* 0x000e220000008800 */
[----:B------:R-:W-:Y:S01]  /*0a80*/  UMOV UR8, 0x400 ;  /* 0x0000040000087882 */ /* 0x000fe20000000000 */
[----:B-123--:R-:W-:Y:S01]  /*0a90*/  IADD3 R8, PT, PT, R5, UR5, RZ ;  /* 0x0000000505087c10 */ /* 0x00efe2000fffe0ff */
[----:B0-----:R-:W-:Y:S02]  /*0aa0*/  ULEA UR8, UR9, UR8, 0x18 ;  /* 0x0000000809087291 */ /* 0x001fe4000f8ec0ff */
[----:B------:R-:W-:-:S04]  /*0ab0*/  UIADD3 UR9, UPT, UPT, UR11, UR5, URZ ;  /* 0x000000050b097290 */ /* 0x000fc8000fffe0ff */
[----:B------:R-:W-:Y:S01]  /*0ac0*/  LEA R8, R8, UR8, 0x2 ;  /* 0x0000000808087c11 */ /* 0x000fe2000f8e10ff */
[----:B------:R-:W-:Y:S02]  /*0ad0*/  UIADD3 UR8, UPT, UPT, UR11, UR5, URZ ;  /* 0x000000050b087290 */ /* 0x000fe4000fffe0ff */
[----:B------:R-:W-:Y:S02]  /*0ae0*/  USHF.L.U32 UR9, UR9, 0x2, URZ ;  /* 0x0000000209097899 */ /* 0x000fe400080006ff */
[----:B------:R-:W0:Y:S01]  /*0af0*/  LDS R10, [R8] ;  /* 0x00000000080a7984 */ /* 0x000e220000000800 */
[----:B------:R-:W-:Y:S02]  /*0b00*/  USHF.L.U32 UR8, UR8, 0x2, URZ ;  /* 0x0000000208087899 */ /* 0x000fe400080006ff */
[----:B------:R-:W-:Y:S01]  /*0b10*/  UIADD3 UR5, UPT, UPT, UR5, 0x4, URZ ;  /* 0x0000000405057890 */ /* 0x000fe2000fffe0ff */
[----:B------:R-:W1:Y:S04]  /*0b20*/  LDS R9, [R8+0x4] ;  /* 0x0000040008097984 */ /* 0x000e680000000800 */
[----:B------:R-:W2:Y:S02]  /*0b30*/  LDS R12, [R8+0x8] ;  /* 0x00000800080c7984 */ /* 0x000ea40000000800 */
[----:B------:R-:W1:Y:S02]  /*0b40*/  LDCU UR17, c[0x3][UR9+0x4] ;  /* 0x00c00080091177ac */ /* 0x000e640008000800 */
[----:B------:R-:W3:Y:S01]  /*0b50*/  LDS R14, [R8+0xc] ;  /* 0x00000c00080e7984 */ /* 0x000ee20000000800 */
[----:B------:R-:W0:Y:S01]  /*0b60*/  LDCU UR8, c[0x3][UR8] ;  /* 0x00c00000080877ac */ /* 0x000e220008000800 */
[----:B------:R-:W2:Y:S01]  /*0b70*/  LDCU UR18, c[0x3][UR9+0x8] ;  /* 0x00c00100091277ac */ /* 0x000ea20008000800 */
[----:B------:R-:W3:Y:S01]  /*0b80*/  LDCU UR9, c[0x3][UR9+0xc] ;  /* 0x00c00180090977ac */ /* 0x000ee20008000800 */
[----:B0-----:R-:W-:-:S04]  /*0b90*/  FFMA R10, R10, UR8, R7 ;  /* 0x000000080a0a7c23 */ /* 0x001fc80008000007 */
[----:B-1----:R-:W-:-:S04]  /*0ba0*/  FFMA R9, R9, UR17, R10 ;  /* 0x0000001109097c23 */ /* 0x002fc8000800000a */
[----:B--2---:R-:W-:-:S04]  /*0bb0*/  FFMA R9, R12, UR18, R9 ;  /* 0x000000120c097c23 */ /* 0x004fc80008000009 */
[----:B---3--:R-:W-:-:S07]  /*0bc0*/  FFMA R7, R14, UR9, R9 ;  /* 0x000000090e077c23 */ /* 0x008fce0008000009 */
.L_x_20:
[----:B------:R-:W-:Y:S05]  /*0bd0*/  BRA.U !UP2, `(.L_x_19) ;  /* 0x000000010a787547 */ /* 0x000fea000b800000 */
[----:B------:R-:W-:Y:S02]  /*0be0*/  UISETP.NE.AND UP2, UPT, UR15, 0x1, UPT ;  /* 0x000000010f00788c */ /* 0x000fe4000bf45270 */
[----:B------:R-:W-:-:S07]  /*0bf0*/  ULOP3.LUT UP3, URZ, UR22, 0x1, URZ, 0xc0, !UPT ;  /* 0x0000000116ff7892 */ /* 0x000fce000f86c0ff */
[----:B------:R-:W-:Y:S05]  /*0c00*/  BRA.U !UP2, `(.L_x_21) ;  /* 0x000000010a407547 */ /* 0x000fea000b800000 */
        /* <DEDUP_REMOVED lines=11> */
[----:B------:R-:W1:Y:S06]  /*0cc0*/  LDS R12, [R8+0x4] ;  /* 0x00000400080c7984 */ /* 0x000e6c0000000800 */
[----:B------:R-:W1:Y:S03]  /*0cd0*/  LDCU UR9, c[0x3][UR9+0x4] ;  /* 0x00c00080090977ac */ /* 0x000e660008000800 */
[----:B------:R-:W0:Y:S02]  /*0ce0*/  LDCU UR8, c[0x3][UR8] ;  /* 0x00c00000080877ac */ /* 0x000e240008000800 */
[----:B0-----:R-:W-:-:S04]  /*0cf0*/  FFMA R7, R10, UR8, R7 ;  /* 0x000000080a077c23 */ /* 0x001fc80008000007 */
[----:B-1----:R-:W-:-:S07]  /*0d00*/  FFMA R7, R12, UR9, R7 ;  /* 0x000000090c077c23 */ /* 0x002fce0008000007 */
.L_x_21:
[----:B------:R-:W-:Y:S05]  /*0d10*/  BRA.U !UP3, `(.L_x_19) ;  /* 0x000000010b287547 */ /* 0x000fea000b800000 */
[----:B------:R-:W0:Y:S01]  /*0d20*/  S2UR UR9, SR_CgaCtaId ;  /* 0x00000000000979c3 */ /* 0x000e220000008800 */
[----:B------:R-:W-:Y:S01]  /*0d30*/  UMOV UR8, 0x400 ;  /* 0x0000040000087882 */ /* 0x000fe20000000000 */
[----:B------:R-:W-:Y:S01]  /*0d40*/  IADD3 R5, PT, PT, R5, UR5, RZ ;  /* 0x0000000505057c10 */ /* 0x000fe2000fffe0ff */
[----:B------:R-:W-:-:S04]  /*0d50*/  UIADD3 UR5, UPT, UPT, UR11, UR5, URZ ;  /* 0x000000050b057290 */ /* 0x000fc8000fffe0ff */
[----:B------:R-:W-:-:S12]  /*0d60*/  USHF.L.U32 UR5, UR5, 0x2, URZ ;  /* 0x0000000205057899 */ /* 0x000fd800080006ff */
[----:B------:R-:W4:Y:S01]  /*0d70*/  LDCU UR5, c[0x3][UR5] ;  /* 0x00c00000050577ac */ /* 0x000f220008000800 */
[----:B0-----:R-:W-:-:S06]  /*0d80*/  ULEA UR8, UR9, UR8, 0x18 ;  /* 0x0000000809087291 */ /* 0x001fcc000f8ec0ff */
[----:B------:R-:W-:-:S05]  /*0d90*/  LEA R5, R5, UR8, 0x2 ;  /* 0x0000000805057c11 */ /* 0x000fca000f8e10ff */
[----:B-123--:R-:W4:Y:S02]  /*0da0*/  LDS R8, [R5] ;  /* 0x0000000005087984 */ /* 0x00ef240000000800 */
[----:B----4-:R-:W-:-:S07]  /*0db0*/  FFMA R7, R8, UR5, R7 ;  /* 0x0000000508077c23 */ /* 0x010fce0008000007 */
.L_x_19:
[----:B------:R-:W-:Y:S05]  /*0dc0*/  BRA.U UP1, `(.L_x_22) ;  /* 0xfffffff9016c7547 */ /* 0x000fea000b83ffff */
.L_x_16:
[----:B------:R-:W0:Y:S01]  /*0dd0*/  LDC.64 R4, c[0x0][0x388] ;  /* 0x0000e200ff047b82 */ /* 0x000e220000000a00 */
[----:B------:R-:W5:Y:S02]  /*0de0*/  LDCU UR4, c[0x0][0x390] ;  /* 0x00007200ff0477ac */ /* 0x000f640008000800 */
[----:B-----5:R-:W-:-:S04]  /*0df0*/  IMAD R3, R0, UR4, R3 ;  /* 0x0000000400037c24 */ /* 0x020fc8000f8e0203 */
[----:B0-----:R-:W-:-:S05]  /*0e00*/  IMAD.WIDE R2, R3, 0x4, R4 ;  /* 0x0000000403027825 */ /* 0x001fca00078e0204 */
[----:B------:R-:W-:Y:S01]  /*0e10*/  STG.E desc[UR12][R2.64], R7 ;  /* 0x0000000702007986 */ /* 0x000fe2000c10190c */
[----:B------:R-:W-:Y:S05]  /*0e20*/  EXIT ;  /* 0x000000000000794d */ /* 0x000fea0003800000 */
.L_x_23:
[----:B------:R-:W-:-:S00]  /*0e30*/  BRA `(.L_x_23) ;  /* 0xfffffffc00fc7947 */ /* 0x000fc0000383ffff */
[----:B------:R-:W-:-:S00]  /*0e40*/  NOP ;  /* 0x0000000000007918 */ /* 0x000fc00000000000 */
        /* <DEDUP_REMOVED lines=11> */
.L_x_72:


//--------------------- .text._Z12conv2dSharedILi16EEvPKfPfiii --------------------------
	.section	.text._Z12conv2dSharedILi16EEvPKfPfiii,"ax",@progbits
	.align	128
        .global         _Z12conv2dSharedILi16EEvPKfPfiii
        .type           _Z12conv2dSharedILi16EEvPKfPfiii,@function
        .size           _Z12conv2dSharedILi16EEvPKfPfiii,(.L_x_73 - _Z12conv2dSharedILi16EEvPKfPfiii)
        .other          _Z12conv2dSharedILi16EEvPKfPfiii,@"STO_CUDA_ENTRY STV_DEFAULT"
_Z12conv2dSharedILi16EEvPKfPfiii:
.text._Z12conv2dSharedILi16EEvPKfPfiii:
        /* <DEDUP_REMOVED lines=46> */
.L_x_27:
[----:B------:R-:W-:Y:S05]  /*02e0*/  BSYNC.RECONVERGENT B1 ;  /* 0x0000000000017941 */ /* 0x000fea0003800200 */
.L_x_26:
[----:B-----5:R1:W-:Y:S02]  /*02f0*/  STS [R13], R8 ;  /* 0x000000080d007388 */ /* 0x0203e40000000800 */
.L_x_25:
[----:B------:R-:W-:Y:S05]  /*0300*/  BSYNC.RECONVERGENT B0 ;  /* 0x0000000000007941 */ /* 0x000fea0003800200 */
.L_x_24:
        /* <DEDUP_REMOVED lines=17> */
.L_x_31:
[----:B------:R-:W-:Y:S05]  /*0420*/  BSYNC.RECONVERGENT B1 ;  /* 0x0000000000017941 */ /* 0x000fea0003800200 */
.L_x_30:
[----:B-----5:R2:W-:Y:S02]  /*0430*/  STS [R13], R8 ;  /* 0x000000080d007388 */ /* 0x0205e40000000800 */
.L_x_29:
[----:B------:R-:W-:Y:S05]  /*0440*/  BSYNC.RECONVERGENT B0 ;  /* 0x0000000000007941 */ /* 0x000fea0003800200 */
.L_x_28:
        /* <DEDUP_REMOVED lines=14> */
.L_x_35:
[----:B------:R-:W-:Y:S05]  /*0530*/  BSYNC.RECONVERGENT B1 ;  /* 0x0000000000017941 */ /* 0x000fea0003800200 */
.L_x_34:
[----:B-----5:R3:W-:Y:S02]  /*0540*/  STS [R13], R8 ;  /* 0x000000080d007388 */ /* 0x0207e40000000800 */
.L_x_33:
[----:B------:R-:W-:Y:S05]  /*0550*/  BSYNC.RECONVERGENT B0 ;  /* 0x0000000000007941 */ /* 0x000fea0003800200 */
.L_x_32:
        /* <DEDUP_REMOVED lines=15> */
.L_x_39:
[----:B------:R-:W-:Y:S05]  /*0650*/  BSYNC.RECONVERGENT B1 ;  /* 0x0000000000017941 */ /* 0x000fea0003800200 */
.L_x_38:
[----:B-----5:R4:W-:Y:S02]  /*0660*/  STS [R11], R6 ;  /* 0x000000060b007388 */ /* 0x0209e40000000800 */
.L_x_37:
[----:B------:R-:W-:Y:S05]  /*0670*/  BSYNC.RECONVERGENT B0 ;  /* 0x0000000000007941 */ /* 0x000fea0003800200 */
.L_x_36:
        /* <DEDUP_REMOVED lines=16> */
.L_x_46:
        /* <DEDUP_REMOVED lines=13> */
.L_x_42:
        /* <DEDUP_REMOVED lines=30> */
.L_x_41:
        /* <DEDUP_REMOVED lines=26> */
.L_x_44:
        /* <DEDUP_REMOVED lines=20> */
.L_x_45:
        /* <DEDUP_REMOVED lines=11> */
.L_x_43:
[----:B------:R-:W-:Y:S05]  /*0dc0*/  BRA.U UP1, `(.L_x_46) ;  /* 0xfffffff9016c7547 */ /* 0x000fea000b83ffff */
.L_x_40:
[----:B------:R-:W0:Y:S01]  /*0dd0*/  LDC.64 R4, c[0x0][0x388] ;  /* 0x0000e200ff047b82 */ /* 0x000e220000000a00 */
[----:B------:R-:W5:Y:S02]  /*0de0*/  LDCU UR4, c[0x0][0x390] ;  /* 0x00007200ff0477ac */ /* 0x000f640008000800 */
[----:B-----5:R-:W-:-:S04]  /*0df0*/  IMAD R3, R0, UR4, R3 ;  /* 0x0000000400037c24 */ /* 0x020fc8000f8e0203 */
[----:B0-----:R-:W-:-:S05]  /*0e00*/  IMAD.WIDE R2, R3, 0x4, R4 ;  /* 0x0000000403027825 */ /* 0x001fca00078e0204 */
[----:B------:R-:W-:Y:S01]  /*0e10*/  STG.E desc[UR12][R2.64], R7 ;  /* 0x0000000702007986 */ /* 0x000fe2000c10190c */
[----:B------:R-:W-:Y:S05]  /*0e20*/  EXIT ;  /* 0x000000000000794d */ /* 0x000fea0003800000 */
.L_x_47:
        /* <DEDUP_REMOVED lines=13> */
.L_x_73:


//--------------------- .text._Z12conv2dSharedILi8EEvPKfPfiii --------------------------
	.section	.text._Z12conv2dSharedILi8EEvPKfPfiii,"ax",@progbits
	.align	128
        .global         _Z12conv2dSharedILi8EEvPKfPfiii
        .type           _Z12conv2dSharedILi8EEvPKfPfiii,@function
        .size           _Z12conv2dSharedILi8EEvPKfPfiii,(.L_x_74 - _Z12conv2dSharedILi8EEvPKfPfiii)
        .other          _Z12conv2dSharedILi8EEvPKfPfiii,@"STO_CUDA_ENTRY STV_DEFAULT"
_Z12conv2dSharedILi8EEvPKfPfiii:
.text._Z12conv2dSharedILi8EEvPKfPfiii:
        /* <DEDUP_REMOVED lines=46> */
.L_x_51:
[----:B------:R-:W-:Y:S05]  /*02e0*/  BSYNC.RECONVERGENT B1 ;  /* 0x0000000000017941 */ /* 0x000fea0003800200 */
.L_x_50:
[----:B-----5:R1:W-:Y:S02]  /*02f0*/  STS [R13], R8 ;  /* 0x000000080d007388 */ /* 0x0203e40000000800 */
.L_x_49:
[----:B------:R-:W-:Y:S05]  /*0300*/  BSYNC.RECONVERGENT B0 ;  /* 0x0000000000007941 */ /* 0x000fea0003800200 */
.L_x_48:
        /* <DEDUP_REMOVED lines=17> */
.L_x_55:
[----:B------:R-:W-:Y:S05]  /*0420*/  BSYNC.RECONVERGENT B1 ;  /* 0x0000000000017941 */ /* 0x000fea0003800200 */
.L_x_54:
[----:B-----5:R2:W-:Y:S02]  /*0430*/  STS [R13], R8 ;  /* 0x000000080d007388 */ /* 0x0205e40000000800 */
.L_x_53:
[----:B------:R-:W-:Y:S05]  /*0440*/  BSYNC.RECONVERGENT B0 ;  /* 0x0000000000007941 */ /* 0x000fea0003800200 */
.L_x_52:
        /* <DEDUP_REMOVED lines=14> */
.L_x_59:
[----:B------:R-:W-:Y:S05]  /*0530*/  BSYNC.RECONVERGENT B1 ;  /* 0x0000000000017941 */ /* 0x000fea0003800200 */
.L_x_58:
[----:B-----5:R3:W-:Y:S02]  /*0540*/  STS [R13], R8 ;  /* 0x000000080d007388 */ /* 0x0207e40000000800 */
.L_x_57:
[----:B------:R-:W-:Y:S05]  /*0550*/  BSYNC.RECONVERGENT B0 ;  /* 0x0000000000007941 */ /* 0x000fea0003800200 */
.L_x_56:
        /* <DEDUP_REMOVED lines=15> */
.L_x_63:
[----:B------:R-:W-:Y:S05]  /*0650*/  BSYNC.RECONVERGENT B1 ;  /* 0x0000000000017941 */ /* 0x000fea0003800200 */
.L_x_62:
[----:B-----5:R4:W-:Y:S02]  /*0660*/  STS [R11], R6 ;  /* 0x000000060b007388 */ /* 0x0209e40000000800 */
.L_x_61:
[----:B------:R-:W-:Y:S05]  /*0670*/  BSYNC.RECONVERGENT B0 ;  /* 0x0000000000007941 */ /* 0x000fea0003800200 */
.L_x_60:
        /* <DEDUP_REMOVED lines=16> */
.L_x_70:
        /* <DEDUP_REMOVED lines=13> */
.L_x_66:
        /* <DEDUP_REMOVED lines=30> */
.L_x_65:
        /* <DEDUP_REMOVED lines=26> */
.L_x_68:
        /* <DEDUP_REMOVED lines=20> */
.L_x_69:
        /* <DEDUP_REMOVED lines=11> */
.L_x_67:
[----:B------:R-:W-:Y:S05]  /*0dc0*/  BRA.U UP1, `(.L_x_70) ;  /* 0xfffffff9016c7547 */ /* 0x000fea000b83ffff */
.L_x_64:
[----:B------:R-:W0:Y:S01]  /*0dd0*/  LDC.64 R4, c[0x0][0x388] ;  /* 0x0000e200ff047b82 */ /* 0x000e220000000a00 */
[----:B------:R-:W5:Y:S02]  /*0de0*/  LDCU UR4, c[0x0][0x390] ;  /* 0x00007200ff0477ac */ /* 0x000f640008000800 */
[----:B-----5:R-:W-:-:S04]  /*0df0*/  IMAD R3, R0, UR4, R3 ;  /* 0x0000000400037c24 */ /* 0x020fc8000f8e0203 */
[----:B0-----:R-:W-:-:S05]  /*0e00*/  IMAD.WIDE R2, R3, 0x4, R4 ;  /* 0x0000000403027825 */ /* 0x001fca00078e0204 */
[----:B------:R-:W-:Y:S01]  /*0e10*/  STG.E desc[UR12][R2.64], R7 ;  /* 0x0000000702007986 */ /* 0x000fe2000c10190c */
[----:B------:R-:W-:Y:S05]  /*0e20*/  EXIT ;  /* 0x000000000000794d */ /* 0x000fea0003800000 */
.L_x_71:
        /* <DEDUP_REMOVED lines=13> */
.L_x_74:


//--------------------- .nv.shared._Z12conv2dSharedILi32EEvPKfPfiii --------------------------
	.section	.nv.shared._Z12conv2dSharedILi32EEvPKfPfiii,"aw",@nobits
	.sectionflags	@""
	.align	16
	.zero		1024


//--------------------- .nv.shared.reserved.0     --------------------------
	.section	.nv.shared.reserved.0,"aw",@nobits
	.weak		__nv_reservedSMEM_offset_0_alias
	.size		__nv_reservedSMEM_offset_0_alias, 0, 64
	.other		__nv_reservedSMEM_offset_0_alias,@"STO_CUDA_RESERVED_SHARED STV_DEFAULT"
__nv_reservedSMEM_offset_0_alias:
	.zero		0
	.zero		64


//--------------------- .nv.shared._Z12conv2dSharedILi16EEvPKfPfiii --------------------------
	.section	.nv.shared._Z12conv2dSharedILi16EEvPKfPfiii,"aw",@nobits
	.sectionflags	@""
	.align	16
	.zero		1024


//--------------------- .nv.shared._Z12conv2dSharedILi8EEvPKfPfiii --------------------------
	.section	.nv.shared._Z12conv2dSharedILi8EEvPKfPfiii,"aw",@nobits
	.sectionflags	@""
	.align	16
	.zero		1024


//--------------------- .nv.constant0._Z12conv2dSharedILi32EEvPKfPfiii --------------------------
	.section	.nv.constant0._Z12conv2dSharedILi32EEvPKfPfiii,"a",@progbits
	.sectionflags	@""
	.align	4
.nv.constant0._Z12conv2dSharedILi32EEvPKfPfiii:
	.zero		924


//--------------------- .nv.constant0._Z12conv2dSharedILi16EEvPKfPfiii --------------------------
	.section	.nv.constant0._Z12conv2dSharedILi16EEvPKfPfiii,"a",@progbits
	.sectionflags	@""
	.align	4
.nv.constant0._Z12conv2dSharedILi16EEvPKfPfiii:
	.zero		924


//--------------------- .nv.constant0._Z12conv2dSharedILi8EEvPKfPfiii --------------------------
	.section	.nv.constant0._Z12conv2dSharedILi8EEvPKfPfiii,"a",@progbits
	.sectionflags	@""
	.align	4
.nv.constant0._Z12conv2dSharedILi8EEvPKfPfiii:
	.zero		924


//--------------------- SYMBOLS --------------------------

	.type		.nv.reservedSmem.offset0,@object
	.size		.nv.reservedSmem.offset0,0x4
	.type		.nv.reservedSmem.cap,@object
	.size		.nv.reservedSmem.cap,0x4
